//
// Generated by NVIDIA NVVM Compiler
//
// Compiler Build ID: CL-36424714
// Cuda compilation tools, release 13.0, V13.0.88
// Based on NVVM 20.0.0
//

.version 9.0
.target sm_100
.address_size 64

	// .globl	_Z14rmsnorm_kernelPfPKfS1_i
// _ZZ14rmsnorm_kernelPfPKfS1_iE4temp has been demoted
// _ZZ14rmsnorm_kernelPfPKfS1_iE9shared_ss has been demoted
// _ZZ11softmax_gpuPfiE4temp has been demoted
// _ZZ11softmax_gpuPfiE10shared_val has been demoted
.global .align 1 .b8 _ZN34_INTERNAL_c96f32af_4_k_cu_000cf5d94cuda3std3__45__cpo5beginE[1];
.global .align 1 .b8 _ZN34_INTERNAL_c96f32af_4_k_cu_000cf5d94cuda3std3__45__cpo3endE[1];
.global .align 1 .b8 _ZN34_INTERNAL_c96f32af_4_k_cu_000cf5d94cuda3std3__45__cpo6cbeginE[1];
.global .align 1 .b8 _ZN34_INTERNAL_c96f32af_4_k_cu_000cf5d94cuda3std3__45__cpo4cendE[1];
.global .align 1 .b8 _ZN34_INTERNAL_c96f32af_4_k_cu_000cf5d94cuda3std3__45__cpo6rbeginE[1];
.global .align 1 .b8 _ZN34_INTERNAL_c96f32af_4_k_cu_000cf5d94cuda3std3__45__cpo4rendE[1];
.global .align 1 .b8 _ZN34_INTERNAL_c96f32af_4_k_cu_000cf5d94cuda3std3__45__cpo7crbeginE[1];
.global .align 1 .b8 _ZN34_INTERNAL_c96f32af_4_k_cu_000cf5d94cuda3std3__45__cpo5crendE[1];
.global .align 1 .b8 _ZN34_INTERNAL_c96f32af_4_k_cu_000cf5d94cuda3std3__436_GLOBAL__N__c96f32af_4_k_cu_000cf5d96ignoreE[1];
.global .align 1 .b8 _ZN34_INTERNAL_c96f32af_4_k_cu_000cf5d94cuda3std3__419piecewise_constructE[1];
.global .align 1 .b8 _ZN34_INTERNAL_c96f32af_4_k_cu_000cf5d94cuda3std3__48in_placeE[1];
.global .align 1 .b8 _ZN34_INTERNAL_c96f32af_4_k_cu_000cf5d94cuda3std3__420unreachable_sentinelE[1];
.global .align 1 .b8 _ZN34_INTERNAL_c96f32af_4_k_cu_000cf5d94cuda3std3__47nulloptE[1];
.global .align 1 .b8 _ZN34_INTERNAL_c96f32af_4_k_cu_000cf5d94cuda3std3__48unexpectE[1];
.global .align 1 .b8 _ZN34_INTERNAL_c96f32af_4_k_cu_000cf5d94cuda3std6ranges3__45__cpo4swapE[1];
.global .align 1 .b8 _ZN34_INTERNAL_c96f32af_4_k_cu_000cf5d94cuda3std6ranges3__45__cpo9iter_moveE[1];
.global .align 1 .b8 _ZN34_INTERNAL_c96f32af_4_k_cu_000cf5d94cuda3std6ranges3__45__cpo5beginE[1];
.global .align 1 .b8 _ZN34_INTERNAL_c96f32af_4_k_cu_000cf5d94cuda3std6ranges3__45__cpo3endE[1];
.global .align 1 .b8 _ZN34_INTERNAL_c96f32af_4_k_cu_000cf5d94cuda3std6ranges3__45__cpo6cbeginE[1];
.global .align 1 .b8 _ZN34_INTERNAL_c96f32af_4_k_cu_000cf5d94cuda3std6ranges3__45__cpo4cendE[1];
.global .align 1 .b8 _ZN34_INTERNAL_c96f32af_4_k_cu_000cf5d94cuda3std6ranges3__45__cpo7advanceE[1];
.global .align 1 .b8 _ZN34_INTERNAL_c96f32af_4_k_cu_000cf5d94cuda3std6ranges3__45__cpo9iter_swapE[1];
.global .align 1 .b8 _ZN34_INTERNAL_c96f32af_4_k_cu_000cf5d94cuda3std6ranges3__45__cpo4nextE[1];
.global .align 1 .b8 _ZN34_INTERNAL_c96f32af_4_k_cu_000cf5d94cuda3std6ranges3__45__cpo4prevE[1];
.global .align 1 .b8 _ZN34_INTERNAL_c96f32af_4_k_cu_000cf5d94cuda3std6ranges3__45__cpo4dataE[1];
.global .align 1 .b8 _ZN34_INTERNAL_c96f32af_4_k_cu_000cf5d94cuda3std6ranges3__45__cpo5cdataE[1];
.global .align 1 .b8 _ZN34_INTERNAL_c96f32af_4_k_cu_000cf5d94cuda3std6ranges3__45__cpo4sizeE[1];
.global .align 1 .b8 _ZN34_INTERNAL_c96f32af_4_k_cu_000cf5d94cuda3std6ranges3__45__cpo5ssizeE[1];
.global .align 1 .b8 _ZN34_INTERNAL_c96f32af_4_k_cu_000cf5d94cuda3std6ranges3__45__cpo8distanceE[1];
.global .align 1 .b8 _ZN34_INTERNAL_c96f32af_4_k_cu_000cf5d96thrust24THRUST_300001_SM_1000_NS6system6detail10sequential3seqE[1];
.global .align 1 .b8 _ZN34_INTERNAL_c96f32af_4_k_cu_000cf5d96thrust24THRUST_300001_SM_1000_NS12placeholders2_1E[1];
.global .align 1 .b8 _ZN34_INTERNAL_c96f32af_4_k_cu_000cf5d96thrust24THRUST_300001_SM_1000_NS12placeholders2_2E[1];
.global .align 1 .b8 _ZN34_INTERNAL_c96f32af_4_k_cu_000cf5d96thrust24THRUST_300001_SM_1000_NS12placeholders2_3E[1];
.global .align 1 .b8 _ZN34_INTERNAL_c96f32af_4_k_cu_000cf5d96thrust24THRUST_300001_SM_1000_NS12placeholders2_4E[1];
.global .align 1 .b8 _ZN34_INTERNAL_c96f32af_4_k_cu_000cf5d96thrust24THRUST_300001_SM_1000_NS12placeholders2_5E[1];
.global .align 1 .b8 _ZN34_INTERNAL_c96f32af_4_k_cu_000cf5d96thrust24THRUST_300001_SM_1000_NS12placeholders2_6E[1];
.global .align 1 .b8 _ZN34_INTERNAL_c96f32af_4_k_cu_000cf5d96thrust24THRUST_300001_SM_1000_NS12placeholders2_7E[1];
.global .align 1 .b8 _ZN34_INTERNAL_c96f32af_4_k_cu_000cf5d96thrust24THRUST_300001_SM_1000_NS12placeholders2_8E[1];
.global .align 1 .b8 _ZN34_INTERNAL_c96f32af_4_k_cu_000cf5d96thrust24THRUST_300001_SM_1000_NS12placeholders2_9E[1];
.global .align 1 .b8 _ZN34_INTERNAL_c96f32af_4_k_cu_000cf5d96thrust24THRUST_300001_SM_1000_NS12placeholders3_10E[1];
.global .align 4 .b8 __cudart_i2opi_f[24] = {65, 144, 67, 60, 153, 149, 98, 219, 192, 221, 52, 245, 209, 87, 39, 252, 41, 21, 68, 78, 110, 131, 249, 162};

.visible .entry _Z14rmsnorm_kernelPfPKfS1_i(
	.param .u64 .ptr .align 1 _Z14rmsnorm_kernelPfPKfS1_i_param_0,
	.param .u64 .ptr .align 1 _Z14rmsnorm_kernelPfPKfS1_i_param_1,
	.param .u64 .ptr .align 1 _Z14rmsnorm_kernelPfPKfS1_i_param_2,
	.param .u32 _Z14rmsnorm_kernelPfPKfS1_i_param_3
)
{
	.reg .pred 	%p<7>;
	.reg .b32 	%r<31>;
	.reg .b32 	%f<49>;
	.reg .b64 	%rd<13>;
	// demoted variable
	.shared .align 4 .b8 _ZZ14rmsnorm_kernelPfPKfS1_iE4temp[44];
	// demoted variable
	.shared .align 4 .f32 _ZZ14rmsnorm_kernelPfPKfS1_iE9shared_ss;
	ld.param.u64 	%rd4, [_Z14rmsnorm_kernelPfPKfS1_i_param_0];
	ld.param.u64 	%rd6, [_Z14rmsnorm_kernelPfPKfS1_i_param_1];
	ld.param.u64 	%rd5, [_Z14rmsnorm_kernelPfPKfS1_i_param_2];
	ld.param.u32 	%r8, [_Z14rmsnorm_kernelPfPKfS1_i_param_3];
	cvta.to.global.u64 	%rd1, %rd6;
	mov.u32 	%r30, %tid.x;
	setp.ge.s32 	%p1, %r30, %r8;
	mov.f32 	%f48, 0f00000000;
	@%p1 bra 	$L__BB0_3;
	mov.f32 	%f48, 0f00000000;
	mov.u32 	%r2, %ntid.x;
	mov.u32 	%r29, %r30;
$L__BB0_2:
	mul.wide.s32 	%rd7, %r29, 4;
	add.s64 	%rd8, %rd1, %rd7;
	ld.global.f32 	%f8, [%rd8];
	fma.rn.f32 	%f48, %f8, %f8, %f48;
	add.s32 	%r29, %r29, %r2;
	setp.lt.s32 	%p2, %r29, %r8;
	@%p2 bra 	$L__BB0_2;
$L__BB0_3:
	// begin inline asm
	mov.u32 %r9, %laneid;
	// end inline asm
	mov.b32 	%r10, 1;
	mov.b32 	%r23, 31;
	mov.b32 	%r24, -1;
	// begin inline asm
	{  .reg .f32 r0;  .reg .pred p;  shfl.sync.down.b32 r0|p, %f48, %r10, %r23, %r24;  @p add.f32 r0, r0, %f48;  mov.f32 %f9, r0;}
	// end inline asm
	mov.b32 	%r13, 2;
	// begin inline asm
	{  .reg .f32 r0;  .reg .pred p;  shfl.sync.down.b32 r0|p, %f9, %r13, %r23, %r24;  @p add.f32 r0, r0, %f9;  mov.f32 %f12, r0;}
	// end inline asm
	mov.b32 	%r16, 4;
	// begin inline asm
	{  .reg .f32 r0;  .reg .pred p;  shfl.sync.down.b32 r0|p, %f12, %r16, %r23, %r24;  @p add.f32 r0, r0, %f12;  mov.f32 %f15, r0;}
	// end inline asm
	mov.b32 	%r19, 8;
	// begin inline asm
	{  .reg .f32 r0;  .reg .pred p;  shfl.sync.down.b32 r0|p, %f15, %r19, %r23, %r24;  @p add.f32 r0, r0, %f15;  mov.f32 %f18, r0;}
	// end inline asm
	mov.b32 	%r22, 16;
	// begin inline asm
	{  .reg .f32 r0;  .reg .pred p;  shfl.sync.down.b32 r0|p, %f18, %r22, %r23, %r24;  @p add.f32 r0, r0, %f18;  mov.f32 %f21, r0;}
	// end inline asm
	setp.ne.s32 	%p3, %r9, 0;
	@%p3 bra 	$L__BB0_5;
	shr.u32 	%r25, %r30, 3;
	and.b32  	%r26, %r25, 124;
	mov.u32 	%r27, _ZZ14rmsnorm_kernelPfPKfS1_iE4temp;
	add.s32 	%r28, %r27, %r26;
	st.shared.f32 	[%r28+8], %f21;
$L__BB0_5:
	bar.sync 	0;
	setp.ne.s32 	%p4, %r30, 0;
	@%p4 bra 	$L__BB0_7;
	ld.shared.f32 	%f24, [_ZZ14rmsnorm_kernelPfPKfS1_iE4temp+12];
	add.f32 	%f25, %f21, %f24;
	ld.shared.f32 	%f26, [_ZZ14rmsnorm_kernelPfPKfS1_iE4temp+16];
	add.f32 	%f27, %f25, %f26;
	ld.shared.f32 	%f28, [_ZZ14rmsnorm_kernelPfPKfS1_iE4temp+20];
	add.f32 	%f29, %f27, %f28;
	ld.shared.f32 	%f30, [_ZZ14rmsnorm_kernelPfPKfS1_iE4temp+24];
	add.f32 	%f31, %f29, %f30;
	ld.shared.f32 	%f32, [_ZZ14rmsnorm_kernelPfPKfS1_iE4temp+28];
	add.f32 	%f33, %f31, %f32;
	ld.shared.f32 	%f34, [_ZZ14rmsnorm_kernelPfPKfS1_iE4temp+32];
	add.f32 	%f35, %f33, %f34;
	ld.shared.f32 	%f36, [_ZZ14rmsnorm_kernelPfPKfS1_iE4temp+36];
	add.f32 	%f37, %f35, %f36;
	cvt.rn.f32.s32 	%f38, %r8;
	div.rn.f32 	%f39, %f37, %f38;
	add.f32 	%f40, %f39, 0f3727C5AC;
	sqrt.rn.f32 	%f41, %f40;
	rcp.rn.f32 	%f42, %f41;
	st.shared.f32 	[_ZZ14rmsnorm_kernelPfPKfS1_iE9shared_ss], %f42;
$L__BB0_7:
	setp.ge.s32 	%p5, %r30, %r8;
	bar.sync 	0;
	@%p5 bra 	$L__BB0_10;
	ld.shared.f32 	%f5, [_ZZ14rmsnorm_kernelPfPKfS1_iE9shared_ss];
	mov.u32 	%r5, %ntid.x;
	cvta.to.global.u64 	%rd2, %rd5;
	cvta.to.global.u64 	%rd3, %rd4;
$L__BB0_9:
	mul.wide.s32 	%rd9, %r30, 4;
	add.s64 	%rd10, %rd2, %rd9;
	ld.global.f32 	%f43, [%rd10];
	add.s64 	%rd11, %rd1, %rd9;
	ld.global.f32 	%f44, [%rd11];
	mul.f32 	%f45, %f5, %f44;
	mul.f32 	%f46, %f43, %f45;
	add.s64 	%rd12, %rd3, %rd9;
	st.global.f32 	[%rd12], %f46;
	add.s32 	%r30, %r30, %r5;
	setp.lt.s32 	%p6, %r30, %r8;
	@%p6 bra 	$L__BB0_9;
$L__BB0_10:
	ret;

}
	// .globl	_Z20rope_rotation_kerneliPfS_ii
.visible .entry _Z20rope_rotation_kerneliPfS_ii(
	.param .u32 _Z20rope_rotation_kerneliPfS_ii_param_0,
	.param .u64 .ptr .align 1 _Z20rope_rotation_kerneliPfS_ii_param_1,
	.param .u64 .ptr .align 1 _Z20rope_rotation_kerneliPfS_ii_param_2,
	.param .u32 _Z20rope_rotation_kerneliPfS_ii_param_3,
	.param .u32 _Z20rope_rotation_kerneliPfS_ii_param_4
)
{
	.local .align 4 .b8 	__local_depot1[28];
	.reg .b64 	%SP;
	.reg .b64 	%SPL;
	.reg .pred 	%p<29>;
	.reg .b32 	%r<90>;
	.reg .b32 	%f<103>;
	.reg .b64 	%rd<45>;
	.reg .b64 	%fd<5>;

	mov.u64 	%SPL, __local_depot1;
	ld.param.u32 	%r29, [_Z20rope_rotation_kerneliPfS_ii_param_0];
	ld.param.u64 	%rd16, [_Z20rope_rotation_kerneliPfS_ii_param_1];
	ld.param.u64 	%rd17, [_Z20rope_rotation_kerneliPfS_ii_param_2];
	ld.param.u32 	%r30, [_Z20rope_rotation_kerneliPfS_ii_param_3];
	ld.param.u32 	%r31, [_Z20rope_rotation_kerneliPfS_ii_param_4];
	add.u64 	%rd1, %SPL, 0;
	mov.u32 	%r32, %tid.x;
	shl.b32 	%r1, %r32, 1;
	setp.ge.s32 	%p2, %r1, %r31;
	@%p2 bra 	$L__BB1_22;
	rem.u32 	%r33, %r1, %r31;
	cvt.rn.f32.u32 	%f17, %r33;
	cvt.rn.f32.u32 	%f18, %r31;
	div.rn.f32 	%f1, %f17, %f18;
	setp.eq.f32 	%p3, %f1, 0f00000000;
	mov.f32 	%f100, 0f3F800000;
	@%p3 bra 	$L__BB1_4;
	mov.f32 	%f19, 0fB0D40000;
	mov.f32 	%f20, 0f3EE68EBF;
	mul.rn.f32 	%f21, %f20, %f19;
	mov.f32 	%f22, 0f3D21D42E;
	mov.f32 	%f23, 0f3DF7B084;
	mul.rn.f32 	%f24, %f23, %f22;
	mul.f32 	%f25, %f24, 0f40400000;
	fma.rn.f32 	%f26, %f21, 0f3FB8AA3B, 0f34C28212;
	fma.rn.f32 	%f27, 0f3E4B8A05, 0f32A55E34, %f26;
	fma.rn.f32 	%f28, %f25, %f21, %f27;
	fma.rn.f32 	%f29, %f24, 0f3E4B8A05, %f28;
	mov.f32 	%f30, 0f41549694;
	add.rn.f32 	%f31, %f30, %f29;
	mul.rn.f32 	%f32, %f31, %f1;
	cvt.rni.f32.f32 	%f33, %f32;
	sub.f32 	%f34, %f32, %f33;
	neg.f32 	%f35, %f32;
	fma.rn.f32 	%f36, %f31, %f1, %f35;
	mov.f32 	%f37, 0fC1549694;
	add.rn.f32 	%f38, %f31, %f37;
	neg.f32 	%f39, %f38;
	add.rn.f32 	%f40, %f29, %f39;
	fma.rn.f32 	%f41, %f40, %f1, %f36;
	add.f32 	%f42, %f34, %f41;
	setp.gt.f32 	%p4, %f33, 0f00000000;
	selp.b32 	%r34, 0, -2097152000, %p4;
	abs.f32 	%f43, %f1;
	setp.num.f32 	%p5, %f43, %f43;
	setp.lt.f32 	%p6, %f32, 0f00000000;
	selp.f32 	%f44, 0f00000000, 0f7F800000, %p6;
	abs.f32 	%f45, %f32;
	setp.gt.f32 	%p7, %f45, 0f43180000;
	cvt.rzi.s32.f32 	%r35, %f33;
	shl.b32 	%r36, %r35, 23;
	sub.s32 	%r37, %r36, %r34;
	mov.b32 	%f46, %r37;
	add.s32 	%r38, %r34, 2130706432;
	mov.b32 	%f47, %r38;
	fma.rn.f32 	%f48, %f42, 0f391FCB8E, 0f3AAF85ED;
	fma.rn.f32 	%f49, %f48, %f42, 0f3C1D9856;
	fma.rn.f32 	%f50, %f49, %f42, 0f3D6357BB;
	fma.rn.f32 	%f51, %f50, %f42, 0f3E75FDEC;
	fma.rn.f32 	%f52, %f51, %f42, 0f3F317218;
	fma.rn.f32 	%f53, %f52, %f42, 0f3F800000;
	mul.f32 	%f54, %f53, %f47;
	mul.f32 	%f55, %f54, %f46;
	selp.f32 	%f100, %f44, %f55, %p7;
	@%p5 bra 	$L__BB1_4;
	mov.f32 	%f56, 0f461C4000;
	add.rn.f32 	%f100, %f56, %f1;
$L__BB1_4:
	rcp.rn.f32 	%f57, %f100;
	cvt.rn.f32.s32 	%f58, %r29;
	mul.f32 	%f5, %f57, %f58;
	mul.f32 	%f59, %f5, 0f3F22F983;
	cvt.rni.s32.f32 	%r89, %f59;
	cvt.rn.f32.s32 	%f60, %r89;
	fma.rn.f32 	%f61, %f60, 0fBFC90FDA, %f5;
	fma.rn.f32 	%f62, %f60, 0fB3A22168, %f61;
	fma.rn.f32 	%f102, %f60, 0fA7C234C5, %f62;
	abs.f32 	%f7, %f5;
	setp.ltu.f32 	%p8, %f7, 0f47CE4780;
	mov.u32 	%r85, %r89;
	mov.f32 	%f101, %f102;
	@%p8 bra 	$L__BB1_12;
	setp.neu.f32 	%p9, %f7, 0f7F800000;
	@%p9 bra 	$L__BB1_7;
	mov.f32 	%f65, 0f00000000;
	mul.rn.f32 	%f101, %f5, %f65;
	mov.b32 	%r85, 0;
	bra.uni 	$L__BB1_12;
$L__BB1_7:
	mov.b32 	%r3, %f5;
	shl.b32 	%r40, %r3, 8;
	or.b32  	%r4, %r40, -2147483648;
	mov.b64 	%rd41, 0;
	mov.b32 	%r82, 0;
	mov.u64 	%rd39, __cudart_i2opi_f;
	mov.u64 	%rd40, %rd1;
$L__BB1_8:
	.pragma "nounroll";
	ld.global.nc.u32 	%r41, [%rd39];
	mad.wide.u32 	%rd21, %r41, %r4, %rd41;
	shr.u64 	%rd41, %rd21, 32;
	st.local.u32 	[%rd40], %rd21;
	add.s32 	%r82, %r82, 1;
	add.s64 	%rd40, %rd40, 4;
	add.s64 	%rd39, %rd39, 4;
	setp.ne.s32 	%p10, %r82, 6;
	@%p10 bra 	$L__BB1_8;
	shr.u32 	%r42, %r3, 23;
	st.local.u32 	[%rd1+24], %rd41;
	and.b32  	%r7, %r42, 31;
	and.b32  	%r43, %r42, 224;
	add.s32 	%r44, %r43, -128;
	shr.u32 	%r45, %r44, 5;
	mul.wide.u32 	%rd22, %r45, 4;
	sub.s64 	%rd8, %rd1, %rd22;
	ld.local.u32 	%r83, [%rd8+24];
	ld.local.u32 	%r84, [%rd8+20];
	setp.eq.s32 	%p11, %r7, 0;
	@%p11 bra 	$L__BB1_11;
	shf.l.wrap.b32 	%r83, %r84, %r83, %r7;
	ld.local.u32 	%r46, [%rd8+16];
	shf.l.wrap.b32 	%r84, %r46, %r84, %r7;
$L__BB1_11:
	shr.u32 	%r47, %r83, 30;
	shf.l.wrap.b32 	%r48, %r84, %r83, 2;
	shl.b32 	%r49, %r84, 2;
	shr.u32 	%r50, %r48, 31;
	add.s32 	%r51, %r50, %r47;
	neg.s32 	%r52, %r51;
	setp.lt.s32 	%p12, %r3, 0;
	selp.b32 	%r85, %r52, %r51, %p12;
	xor.b32  	%r53, %r48, %r3;
	shr.s32 	%r54, %r48, 31;
	xor.b32  	%r55, %r54, %r48;
	xor.b32  	%r56, %r54, %r49;
	cvt.u64.u32 	%rd23, %r55;
	shl.b64 	%rd24, %rd23, 32;
	cvt.u64.u32 	%rd25, %r56;
	or.b64  	%rd26, %rd24, %rd25;
	cvt.rn.f64.s64 	%fd1, %rd26;
	mul.f64 	%fd2, %fd1, 0d3BF921FB54442D19;
	cvt.rn.f32.f64 	%f63, %fd2;
	neg.f32 	%f64, %f63;
	setp.lt.s32 	%p13, %r53, 0;
	selp.f32 	%f101, %f64, %f63, %p13;
$L__BB1_12:
	setp.ltu.f32 	%p14, %f7, 0f47CE4780;
	add.s32 	%r58, %r85, 1;
	mul.rn.f32 	%f66, %f101, %f101;
	and.b32  	%r59, %r85, 1;
	setp.eq.b32 	%p15, %r59, 1;
	selp.f32 	%f67, %f101, 0f3F800000, %p15;
	fma.rn.f32 	%f68, %f66, %f67, 0f00000000;
	fma.rn.f32 	%f69, %f66, 0f37CBAC00, 0fBAB607ED;
	selp.f32 	%f70, 0fB94D4153, %f69, %p15;
	selp.f32 	%f71, 0f3C0885E4, 0f3D2AAABB, %p15;
	fma.rn.f32 	%f72, %f70, %f66, %f71;
	selp.f32 	%f73, 0fBE2AAAA8, 0fBEFFFFFF, %p15;
	fma.rn.f32 	%f74, %f72, %f66, %f73;
	fma.rn.f32 	%f75, %f74, %f68, %f67;
	and.b32  	%r60, %r58, 2;
	setp.eq.s32 	%p16, %r60, 0;
	mov.f32 	%f76, 0f00000000;
	sub.f32 	%f77, %f76, %f75;
	selp.f32 	%f11, %f75, %f77, %p16;
	@%p14 bra 	$L__BB1_20;
	setp.neu.f32 	%p17, %f7, 0f7F800000;
	@%p17 bra 	$L__BB1_15;
	mov.f32 	%f80, 0f00000000;
	mul.rn.f32 	%f102, %f5, %f80;
	mov.b32 	%r89, 0;
	bra.uni 	$L__BB1_20;
$L__BB1_15:
	mov.b32 	%r16, %f5;
	shl.b32 	%r62, %r16, 8;
	or.b32  	%r17, %r62, -2147483648;
	mov.b64 	%rd44, 0;
	mov.b32 	%r86, 0;
	mov.u64 	%rd42, __cudart_i2opi_f;
	mov.u64 	%rd43, %rd1;
$L__BB1_16:
	.pragma "nounroll";
	ld.global.nc.u32 	%r63, [%rd42];
	mad.wide.u32 	%rd29, %r63, %r17, %rd44;
	shr.u64 	%rd44, %rd29, 32;
	st.local.u32 	[%rd43], %rd29;
	add.s32 	%r86, %r86, 1;
	add.s64 	%rd43, %rd43, 4;
	add.s64 	%rd42, %rd42, 4;
	setp.ne.s32 	%p18, %r86, 6;
	@%p18 bra 	$L__BB1_16;
	shr.u32 	%r64, %r16, 23;
	st.local.u32 	[%rd1+24], %rd44;
	and.b32  	%r20, %r64, 31;
	and.b32  	%r65, %r64, 224;
	add.s32 	%r66, %r65, -128;
	shr.u32 	%r67, %r66, 5;
	mul.wide.u32 	%rd30, %r67, 4;
	sub.s64 	%rd15, %rd1, %rd30;
	ld.local.u32 	%r87, [%rd15+24];
	ld.local.u32 	%r88, [%rd15+20];
	setp.eq.s32 	%p19, %r20, 0;
	@%p19 bra 	$L__BB1_19;
	shf.l.wrap.b32 	%r87, %r88, %r87, %r20;
	ld.local.u32 	%r68, [%rd15+16];
	shf.l.wrap.b32 	%r88, %r68, %r88, %r20;
$L__BB1_19:
	shr.u32 	%r69, %r87, 30;
	shf.l.wrap.b32 	%r70, %r88, %r87, 2;
	shl.b32 	%r71, %r88, 2;
	shr.u32 	%r72, %r70, 31;
	add.s32 	%r73, %r72, %r69;
	neg.s32 	%r74, %r73;
	setp.lt.s32 	%p20, %r16, 0;
	selp.b32 	%r89, %r74, %r73, %p20;
	xor.b32  	%r75, %r70, %r16;
	shr.s32 	%r76, %r70, 31;
	xor.b32  	%r77, %r76, %r70;
	xor.b32  	%r78, %r76, %r71;
	cvt.u64.u32 	%rd31, %r77;
	shl.b64 	%rd32, %rd31, 32;
	cvt.u64.u32 	%rd33, %r78;
	or.b64  	%rd34, %rd32, %rd33;
	cvt.rn.f64.s64 	%fd3, %rd34;
	mul.f64 	%fd4, %fd3, 0d3BF921FB54442D19;
	cvt.rn.f32.f64 	%f78, %fd4;
	neg.f32 	%f79, %f78;
	setp.lt.s32 	%p21, %r75, 0;
	selp.f32 	%f102, %f79, %f78, %p21;
$L__BB1_20:
	mul.rn.f32 	%f81, %f102, %f102;
	and.b32  	%r80, %r89, 1;
	setp.eq.b32 	%p23, %r80, 1;
	selp.f32 	%f82, 0f3F800000, %f102, %p23;
	fma.rn.f32 	%f83, %f81, %f82, 0f00000000;
	fma.rn.f32 	%f84, %f81, 0f37CBAC00, 0fBAB607ED;
	selp.f32 	%f85, %f84, 0fB94D4153, %p23;
	selp.f32 	%f86, 0f3D2AAABB, 0f3C0885E4, %p23;
	fma.rn.f32 	%f87, %f85, %f81, %f86;
	selp.f32 	%f88, 0fBEFFFFFF, 0fBE2AAAA8, %p23;
	fma.rn.f32 	%f89, %f87, %f81, %f88;
	fma.rn.f32 	%f90, %f89, %f83, %f82;
	and.b32  	%r81, %r89, 2;
	setp.eq.s32 	%p24, %r81, 0;
	mov.f32 	%f91, 0f00000000;
	sub.f32 	%f92, %f91, %f90;
	selp.f32 	%f15, %f90, %f92, %p24;
	mov.pred 	%p28, -1;
	mul.wide.u32 	%rd37, %r1, 4;
$L__BB1_21:
	setp.lt.s32 	%p26, %r1, %r30;
	selp.b64 	%rd35, %rd16, %rd17, %p28;
	cvta.to.global.u64 	%rd36, %rd35;
	add.s64 	%rd38, %rd36, %rd37;
	ld.global.f32 	%f93, [%rd38];
	ld.global.f32 	%f94, [%rd38+4];
	mul.f32 	%f95, %f11, %f93;
	mul.f32 	%f96, %f15, %f94;
	sub.f32 	%f97, %f95, %f96;
	st.global.f32 	[%rd38], %f97;
	mul.f32 	%f98, %f11, %f94;
	fma.rn.f32 	%f99, %f15, %f93, %f98;
	st.global.f32 	[%rd38+4], %f99;
	and.pred  	%p27, %p26, %p28;
	mov.pred 	%p28, 0;
	@%p27 bra 	$L__BB1_21;
$L__BB1_22:
	ret;

}
	// .globl	_Z21multihead_attn_kerneliiPKfPfS1_S0_S0_iiii
.visible .entry _Z21multihead_attn_kerneliiPKfPfS1_S0_S0_iiii(
	.param .u32 _Z21multihead_attn_kerneliiPKfPfS1_S0_S0_iiii_param_0,
	.param .u32 _Z21multihead_attn_kerneliiPKfPfS1_S0_S0_iiii_param_1,
	.param .u64 .ptr .align 1 _Z21multihead_attn_kerneliiPKfPfS1_S0_S0_iiii_param_2,
	.param .u64 .ptr .align 1 _Z21multihead_attn_kerneliiPKfPfS1_S0_S0_iiii_param_3,
	.param .u64 .ptr .align 1 _Z21multihead_attn_kerneliiPKfPfS1_S0_S0_iiii_param_4,
	.param .u64 .ptr .align 1 _Z21multihead_attn_kerneliiPKfPfS1_S0_S0_iiii_param_5,
	.param .u64 .ptr .align 1 _Z21multihead_attn_kerneliiPKfPfS1_S0_S0_iiii_param_6,
	.param .u32 _Z21multihead_attn_kerneliiPKfPfS1_S0_S0_iiii_param_7,
	.param .u32 _Z21multihead_attn_kerneliiPKfPfS1_S0_S0_iiii_param_8,
	.param .u32 _Z21multihead_attn_kerneliiPKfPfS1_S0_S0_iiii_param_9,
	.param .u32 _Z21multihead_attn_kerneliiPKfPfS1_S0_S0_iiii_param_10
)
{
	.reg .pred 	%p<71>;
	.reg .b32 	%r<294>;
	.reg .b32 	%f<317>;
	.reg .b64 	%rd<195>;
	// demoted variable
	.shared .align 4 .b8 _ZZ11softmax_gpuPfiE4temp[44];
	// demoted variable
	.shared .align 4 .f32 _ZZ11softmax_gpuPfiE10shared_val;
	ld.param.u32 	%r104, [_Z21multihead_attn_kerneliiPKfPfS1_S0_S0_iiii_param_0];
	ld.param.u32 	%r109, [_Z21multihead_attn_kerneliiPKfPfS1_S0_S0_iiii_param_1];
	ld.param.u64 	%rd20, [_Z21multihead_attn_kerneliiPKfPfS1_S0_S0_iiii_param_2];
	ld.param.u64 	%rd21, [_Z21multihead_attn_kerneliiPKfPfS1_S0_S0_iiii_param_3];
	ld.param.u64 	%rd22, [_Z21multihead_attn_kerneliiPKfPfS1_S0_S0_iiii_param_4];
	ld.param.u64 	%rd23, [_Z21multihead_attn_kerneliiPKfPfS1_S0_S0_iiii_param_5];
	ld.param.u64 	%rd24, [_Z21multihead_attn_kerneliiPKfPfS1_S0_S0_iiii_param_6];
	ld.param.u32 	%r105, [_Z21multihead_attn_kerneliiPKfPfS1_S0_S0_iiii_param_7];
	ld.param.u32 	%r106, [_Z21multihead_attn_kerneliiPKfPfS1_S0_S0_iiii_param_8];
	ld.param.u32 	%r107, [_Z21multihead_attn_kerneliiPKfPfS1_S0_S0_iiii_param_9];
	ld.param.u32 	%r108, [_Z21multihead_attn_kerneliiPKfPfS1_S0_S0_iiii_param_10];
	cvta.to.global.u64 	%rd1, %rd22;
	cvta.to.global.u64 	%rd2, %rd24;
	cvta.to.global.u64 	%rd3, %rd23;
	cvta.to.global.u64 	%rd4, %rd20;
	cvta.to.global.u64 	%rd5, %rd21;
	mov.u32 	%r1, %ctaid.x;
	mul.lo.s32 	%r110, %r107, %r1;
	cvt.s64.s32 	%rd6, %r110;
	mul.lo.s32 	%r2, %r109, %r1;
	mul.wide.s32 	%rd25, %r2, 4;
	add.s64 	%rd7, %rd5, %rd25;
	mov.u32 	%r279, %tid.x;
	mov.u32 	%r4, %ntid.x;
	setp.gt.s32 	%p1, %r279, %r104;
	@%p1 bra 	$L__BB2_20;
	setp.lt.s32 	%p2, %r107, 1;
	cvt.rn.f32.s32 	%f48, %r107;
	sqrt.rn.f32 	%f1, %f48;
	@%p2 bra 	$L__BB2_15;
	and.b32  	%r5, %r107, 7;
	add.s32 	%r6, %r5, -1;
	and.b32  	%r7, %r107, 3;
	and.b32  	%r8, %r107, 2147483640;
	and.b32  	%r9, %r107, 1;
	div.s32 	%r126, %r1, %r106;
	mul.lo.s32 	%r127, %r126, %r107;
	cvt.s64.s32 	%rd36, %r127;
	cvt.s64.s32 	%rd37, %r108;
	add.s64 	%rd8, %rd37, %rd36;
	mov.u32 	%r257, %r279;
$L__BB2_3:
	setp.lt.u32 	%p8, %r107, 8;
	mul.lo.s32 	%r129, %r257, %r105;
	cvt.s64.s32 	%rd38, %r129;
	add.s64 	%rd9, %rd8, %rd38;
	mov.f32 	%f297, 0f00000000;
	mov.b32 	%r260, 0;
	@%p8 bra 	$L__BB2_6;
	mov.f32 	%f297, 0f00000000;
	mov.b32 	%r258, 0;
$L__BB2_5:
	.pragma "nounroll";
	cvt.u64.u32 	%rd39, %r258;
	add.s64 	%rd40, %rd39, %rd6;
	shl.b64 	%rd41, %rd40, 2;
	add.s64 	%rd42, %rd4, %rd41;
	ld.global.f32 	%f53, [%rd42];
	add.s64 	%rd43, %rd9, %rd39;
	shl.b64 	%rd44, %rd43, 2;
	add.s64 	%rd45, %rd3, %rd44;
	ld.global.f32 	%f54, [%rd45];
	fma.rn.f32 	%f55, %f53, %f54, %f297;
	ld.global.f32 	%f56, [%rd42+4];
	ld.global.f32 	%f57, [%rd45+4];
	fma.rn.f32 	%f58, %f56, %f57, %f55;
	ld.global.f32 	%f59, [%rd42+8];
	ld.global.f32 	%f60, [%rd45+8];
	fma.rn.f32 	%f61, %f59, %f60, %f58;
	ld.global.f32 	%f62, [%rd42+12];
	ld.global.f32 	%f63, [%rd45+12];
	fma.rn.f32 	%f64, %f62, %f63, %f61;
	ld.global.f32 	%f65, [%rd42+16];
	ld.global.f32 	%f66, [%rd45+16];
	fma.rn.f32 	%f67, %f65, %f66, %f64;
	ld.global.f32 	%f68, [%rd42+20];
	ld.global.f32 	%f69, [%rd45+20];
	fma.rn.f32 	%f70, %f68, %f69, %f67;
	ld.global.f32 	%f71, [%rd42+24];
	ld.global.f32 	%f72, [%rd45+24];
	fma.rn.f32 	%f73, %f71, %f72, %f70;
	ld.global.f32 	%f74, [%rd42+28];
	ld.global.f32 	%f75, [%rd45+28];
	fma.rn.f32 	%f297, %f74, %f75, %f73;
	add.s32 	%r258, %r258, 8;
	setp.ne.s32 	%p9, %r258, %r8;
	mov.u32 	%r260, %r8;
	@%p9 bra 	$L__BB2_5;
$L__BB2_6:
	setp.eq.s32 	%p10, %r5, 0;
	@%p10 bra 	$L__BB2_14;
	setp.lt.u32 	%p11, %r6, 3;
	@%p11 bra 	$L__BB2_9;
	cvt.u64.u32 	%rd46, %r260;
	add.s64 	%rd47, %rd46, %rd6;
	shl.b64 	%rd48, %rd47, 2;
	add.s64 	%rd49, %rd4, %rd48;
	ld.global.f32 	%f77, [%rd49];
	add.s64 	%rd50, %rd9, %rd46;
	shl.b64 	%rd51, %rd50, 2;
	add.s64 	%rd52, %rd3, %rd51;
	ld.global.f32 	%f78, [%rd52];
	fma.rn.f32 	%f79, %f77, %f78, %f297;
	ld.global.f32 	%f80, [%rd49+4];
	ld.global.f32 	%f81, [%rd52+4];
	fma.rn.f32 	%f82, %f80, %f81, %f79;
	ld.global.f32 	%f83, [%rd49+8];
	ld.global.f32 	%f84, [%rd52+8];
	fma.rn.f32 	%f85, %f83, %f84, %f82;
	ld.global.f32 	%f86, [%rd49+12];
	ld.global.f32 	%f87, [%rd52+12];
	fma.rn.f32 	%f297, %f86, %f87, %f85;
	add.s32 	%r260, %r260, 4;
$L__BB2_9:
	setp.eq.s32 	%p12, %r7, 0;
	@%p12 bra 	$L__BB2_14;
	setp.eq.s32 	%p13, %r7, 1;
	@%p13 bra 	$L__BB2_12;
	cvt.u64.u32 	%rd53, %r260;
	add.s64 	%rd54, %rd53, %rd6;
	shl.b64 	%rd55, %rd54, 2;
	add.s64 	%rd56, %rd4, %rd55;
	ld.global.f32 	%f89, [%rd56];
	add.s64 	%rd57, %rd9, %rd53;
	shl.b64 	%rd58, %rd57, 2;
	add.s64 	%rd59, %rd3, %rd58;
	ld.global.f32 	%f90, [%rd59];
	fma.rn.f32 	%f91, %f89, %f90, %f297;
	ld.global.f32 	%f92, [%rd56+4];
	ld.global.f32 	%f93, [%rd59+4];
	fma.rn.f32 	%f297, %f92, %f93, %f91;
	add.s32 	%r260, %r260, 2;
$L__BB2_12:
	setp.eq.s32 	%p14, %r9, 0;
	@%p14 bra 	$L__BB2_14;
	cvt.u64.u32 	%rd60, %r260;
	add.s64 	%rd61, %rd60, %rd6;
	shl.b64 	%rd62, %rd61, 2;
	add.s64 	%rd63, %rd4, %rd62;
	ld.global.f32 	%f94, [%rd63];
	add.s64 	%rd64, %rd9, %rd60;
	shl.b64 	%rd65, %rd64, 2;
	add.s64 	%rd66, %rd3, %rd65;
	ld.global.f32 	%f95, [%rd66];
	fma.rn.f32 	%f297, %f94, %f95, %f297;
$L__BB2_14:
	div.rn.f32 	%f96, %f297, %f1;
	mul.wide.u32 	%rd67, %r257, 4;
	add.s64 	%rd68, %rd7, %rd67;
	st.global.f32 	[%rd68], %f96;
	add.s32 	%r257, %r257, %r4;
	setp.gt.s32 	%p15, %r257, %r104;
	@%p15 bra 	$L__BB2_20;
	bra.uni 	$L__BB2_3;
$L__BB2_15:
	mov.f32 	%f49, 0f00000000;
	div.rn.f32 	%f14, %f49, %f1;
	add.s32 	%r111, %r279, %r4;
	add.s32 	%r112, %r111, -1;
	max.u32 	%r113, %r104, %r112;
	sub.s32 	%r114, %r113, %r111;
	add.s32 	%r115, %r114, 1;
	setp.ne.s32 	%p3, %r115, 0;
	selp.u32 	%r116, 1, 0, %p3;
	selp.s32 	%r117, -1, 0, %p3;
	add.s32 	%r118, %r115, %r117;
	div.u32 	%r119, %r118, %r4;
	add.s32 	%r19, %r119, %r116;
	and.b32  	%r120, %r19, 3;
	setp.eq.s32 	%p4, %r120, 3;
	mov.u32 	%r264, %r279;
	@%p4 bra 	$L__BB2_18;
	add.s32 	%r122, %r19, 1;
	and.b32  	%r20, %r122, 3;
	mov.b32 	%r263, 0;
	mov.u32 	%r264, %r279;
$L__BB2_17:
	.pragma "nounroll";
	mul.wide.u32 	%rd26, %r264, 4;
	add.s64 	%rd27, %rd7, %rd26;
	st.global.f32 	[%rd27], %f14;
	add.s32 	%r264, %r264, %r4;
	add.s32 	%r263, %r263, 1;
	setp.ne.s32 	%p5, %r263, %r20;
	@%p5 bra 	$L__BB2_17;
$L__BB2_18:
	setp.lt.u32 	%p6, %r19, 3;
	@%p6 bra 	$L__BB2_20;
$L__BB2_19:
	mul.wide.u32 	%rd28, %r264, 4;
	add.s64 	%rd29, %rd7, %rd28;
	st.global.f32 	[%rd29], %f14;
	add.s32 	%r123, %r264, %r4;
	mul.wide.u32 	%rd30, %r123, 4;
	add.s64 	%rd31, %rd7, %rd30;
	st.global.f32 	[%rd31], %f14;
	add.s32 	%r124, %r123, %r4;
	mul.wide.u32 	%rd32, %r124, 4;
	add.s64 	%rd33, %rd7, %rd32;
	st.global.f32 	[%rd33], %f14;
	add.s32 	%r125, %r124, %r4;
	mul.wide.u32 	%rd34, %r125, 4;
	add.s64 	%rd35, %rd7, %rd34;
	st.global.f32 	[%rd35], %f14;
	add.s32 	%r264, %r125, %r4;
	setp.le.s32 	%p7, %r264, %r104;
	@%p7 bra 	$L__BB2_19;
$L__BB2_20:
	setp.gt.s32 	%p16, %r279, %r104;
	bar.sync 	0;
	mov.f32 	%f303, 0fFF800000;
	@%p16 bra 	$L__BB2_22;
	mul.wide.u32 	%rd69, %r279, 4;
	add.s64 	%rd70, %rd7, %rd69;
	ld.global.f32 	%f303, [%rd70];
$L__BB2_22:
	add.s32 	%r28, %r279, %r4;
	setp.gt.s32 	%p17, %r28, %r104;
	@%p17 bra 	$L__BB2_28;
	shl.b32 	%r131, %r4, 1;
	add.s32 	%r132, %r28, %r4;
	add.s32 	%r133, %r132, -1;
	max.s32 	%r134, %r104, %r133;
	sub.s32 	%r135, %r134, %r279;
	add.s32 	%r136, %r135, 1;
	setp.ne.s32 	%p18, %r136, %r131;
	selp.u32 	%r137, 1, 0, %p18;
	or.b32  	%r138, %r131, %r137;
	sub.s32 	%r139, %r136, %r138;
	div.u32 	%r140, %r139, %r4;
	add.s32 	%r29, %r140, %r137;
	and.b32  	%r141, %r29, 3;
	setp.eq.s32 	%p19, %r141, 3;
	mov.u32 	%r268, %r28;
	@%p19 bra 	$L__BB2_26;
	add.s32 	%r143, %r29, 1;
	and.b32  	%r30, %r143, 3;
	mov.b32 	%r267, 0;
	mov.u32 	%r268, %r28;
$L__BB2_25:
	.pragma "nounroll";
	mul.wide.u32 	%rd71, %r268, 4;
	add.s64 	%rd72, %rd7, %rd71;
	ld.global.f32 	%f99, [%rd72];
	max.f32 	%f303, %f303, %f99;
	add.s32 	%r268, %r268, %r4;
	add.s32 	%r267, %r267, 1;
	setp.ne.s32 	%p20, %r267, %r30;
	@%p20 bra 	$L__BB2_25;
$L__BB2_26:
	setp.lt.u32 	%p21, %r29, 3;
	@%p21 bra 	$L__BB2_28;
$L__BB2_27:
	mul.wide.u32 	%rd73, %r268, 4;
	add.s64 	%rd74, %rd7, %rd73;
	ld.global.f32 	%f100, [%rd74];
	max.f32 	%f101, %f303, %f100;
	add.s32 	%r144, %r268, %r4;
	mul.wide.u32 	%rd75, %r144, 4;
	add.s64 	%rd76, %rd7, %rd75;
	ld.global.f32 	%f102, [%rd76];
	max.f32 	%f103, %f101, %f102;
	add.s32 	%r145, %r144, %r4;
	mul.wide.u32 	%rd77, %r145, 4;
	add.s64 	%rd78, %rd7, %rd77;
	ld.global.f32 	%f104, [%rd78];
	max.f32 	%f105, %f103, %f104;
	add.s32 	%r146, %r145, %r4;
	mul.wide.u32 	%rd79, %r146, 4;
	add.s64 	%rd80, %rd7, %rd79;
	ld.global.f32 	%f106, [%rd80];
	max.f32 	%f303, %f105, %f106;
	add.s32 	%r268, %r146, %r4;
	setp.le.s32 	%p22, %r268, %r104;
	@%p22 bra 	$L__BB2_27;
$L__BB2_28:
	// begin inline asm
	mov.u32 %r147, %laneid;
	// end inline asm
	mov.b32 	%r149, %f303;
	mov.b32 	%r150, 1;
	mov.b32 	%r171, 31;
	mov.b32 	%r172, -1;
	// begin inline asm
	shfl.sync.down.b32 %r148, %r149, %r150, %r171, %r172;
	// end inline asm
	mov.b32 	%f107, %r148;
	setp.gt.s32 	%p23, %r147, 30;
	setp.lt.f32 	%p24, %f303, %f107;
	selp.f32 	%f108, %f107, %f303, %p24;
	selp.f32 	%f109, %f303, %f108, %p23;
	mov.b32 	%r154, %f109;
	mov.b32 	%r155, 2;
	// begin inline asm
	shfl.sync.down.b32 %r153, %r154, %r155, %r171, %r172;
	// end inline asm
	mov.b32 	%f110, %r153;
	setp.gt.s32 	%p25, %r147, 29;
	setp.lt.f32 	%p26, %f109, %f110;
	selp.f32 	%f111, %f110, %f109, %p26;
	selp.f32 	%f112, %f109, %f111, %p25;
	mov.b32 	%r159, %f112;
	mov.b32 	%r160, 4;
	// begin inline asm
	shfl.sync.down.b32 %r158, %r159, %r160, %r171, %r172;
	// end inline asm
	mov.b32 	%f113, %r158;
	setp.gt.s32 	%p27, %r147, 27;
	setp.lt.f32 	%p28, %f112, %f113;
	selp.f32 	%f114, %f113, %f112, %p28;
	selp.f32 	%f115, %f112, %f114, %p27;
	mov.b32 	%r164, %f115;
	mov.b32 	%r165, 8;
	// begin inline asm
	shfl.sync.down.b32 %r163, %r164, %r165, %r171, %r172;
	// end inline asm
	mov.b32 	%f116, %r163;
	setp.gt.s32 	%p29, %r147, 23;
	setp.lt.f32 	%p30, %f115, %f116;
	selp.f32 	%f117, %f116, %f115, %p30;
	selp.f32 	%f24, %f115, %f117, %p29;
	mov.b32 	%r169, %f24;
	mov.b32 	%r170, 16;
	// begin inline asm
	shfl.sync.down.b32 %r168, %r169, %r170, %r171, %r172;
	// end inline asm
	mov.b32 	%f118, %r168;
	setp.lt.f32 	%p31, %f24, %f118;
	selp.f32 	%f25, %f118, %f24, %p31;
	setp.ne.s32 	%p32, %r147, 0;
	shr.u32 	%r173, %r279, 3;
	and.b32  	%r174, %r173, 124;
	mov.u32 	%r175, _ZZ11softmax_gpuPfiE4temp;
	add.s32 	%r176, %r175, %r174;
	add.s32 	%r39, %r176, 8;
	@%p32 bra 	$L__BB2_30;
	st.shared.f32 	[%r39], %f25;
$L__BB2_30:
	bar.sync 	0;
	setp.ne.s32 	%p33, %r279, 0;
	@%p33 bra 	$L__BB2_32;
	setp.gt.s32 	%p34, %r147, 15;
	selp.f32 	%f119, %f24, %f25, %p34;
	ld.shared.f32 	%f120, [_ZZ11softmax_gpuPfiE4temp+12];
	setp.lt.f32 	%p35, %f119, %f120;
	selp.f32 	%f121, %f120, %f119, %p35;
	ld.shared.f32 	%f122, [_ZZ11softmax_gpuPfiE4temp+16];
	setp.lt.f32 	%p36, %f121, %f122;
	selp.f32 	%f123, %f122, %f121, %p36;
	ld.shared.f32 	%f124, [_ZZ11softmax_gpuPfiE4temp+20];
	setp.lt.f32 	%p37, %f123, %f124;
	selp.f32 	%f125, %f124, %f123, %p37;
	ld.shared.f32 	%f126, [_ZZ11softmax_gpuPfiE4temp+24];
	setp.lt.f32 	%p38, %f125, %f126;
	selp.f32 	%f127, %f126, %f125, %p38;
	ld.shared.f32 	%f128, [_ZZ11softmax_gpuPfiE4temp+28];
	setp.lt.f32 	%p39, %f127, %f128;
	selp.f32 	%f129, %f128, %f127, %p39;
	ld.shared.f32 	%f130, [_ZZ11softmax_gpuPfiE4temp+32];
	setp.lt.f32 	%p40, %f129, %f130;
	selp.f32 	%f131, %f130, %f129, %p40;
	ld.shared.f32 	%f132, [_ZZ11softmax_gpuPfiE4temp+36];
	setp.lt.f32 	%p41, %f131, %f132;
	selp.f32 	%f133, %f132, %f131, %p41;
	st.shared.f32 	[_ZZ11softmax_gpuPfiE10shared_val], %f133;
$L__BB2_32:
	setp.gt.s32 	%p42, %r279, %r104;
	bar.sync 	0;
	mov.f32 	%f308, 0f00000000;
	ld.shared.f32 	%f26, [_ZZ11softmax_gpuPfiE10shared_val];
	@%p42 bra 	$L__BB2_38;
	add.s32 	%r177, %r28, -1;
	max.s32 	%r178, %r104, %r177;
	sub.s32 	%r179, %r178, %r28;
	add.s32 	%r180, %r179, 1;
	setp.ne.s32 	%p43, %r180, 0;
	selp.u32 	%r181, 1, 0, %p43;
	selp.s32 	%r182, -1, 0, %p43;
	add.s32 	%r183, %r180, %r182;
	div.u32 	%r184, %r183, %r4;
	add.s32 	%r40, %r184, %r181;
	and.b32  	%r185, %r40, 3;
	setp.eq.s32 	%p44, %r185, 3;
	mov.f32 	%f308, 0f00000000;
	mov.u32 	%r272, %r279;
	@%p44 bra 	$L__BB2_36;
	add.s32 	%r187, %r40, 1;
	and.b32  	%r41, %r187, 3;
	mov.b32 	%r271, 0;
	mov.f32 	%f308, 0f00000000;
	mov.u32 	%r272, %r279;
$L__BB2_35:
	.pragma "nounroll";
	mul.wide.u32 	%rd81, %r272, 4;
	add.s64 	%rd82, %rd7, %rd81;
	ld.global.f32 	%f138, [%rd82];
	sub.f32 	%f139, %f138, %f26;
	fma.rn.f32 	%f140, %f139, 0f3BBB989D, 0f3F000000;
	cvt.sat.f32.f32 	%f141, %f140;
	mov.f32 	%f142, 0f4B400001;
	mov.f32 	%f143, 0f437C0000;
	fma.rm.f32 	%f144, %f141, %f143, %f142;
	add.f32 	%f145, %f144, 0fCB40007F;
	neg.f32 	%f146, %f145;
	fma.rn.f32 	%f147, %f139, 0f3FB8AA3B, %f146;
	fma.rn.f32 	%f148, %f139, 0f32A57060, %f147;
	mov.b32 	%r188, %f144;
	shl.b32 	%r189, %r188, 23;
	mov.b32 	%f149, %r189;
	ex2.approx.ftz.f32 	%f150, %f148;
	mul.f32 	%f151, %f150, %f149;
	st.global.f32 	[%rd82], %f151;
	add.f32 	%f308, %f308, %f151;
	add.s32 	%r272, %r272, %r4;
	add.s32 	%r271, %r271, 1;
	setp.ne.s32 	%p45, %r271, %r41;
	@%p45 bra 	$L__BB2_35;
$L__BB2_36:
	setp.lt.u32 	%p46, %r40, 3;
	@%p46 bra 	$L__BB2_38;
$L__BB2_37:
	mul.wide.u32 	%rd83, %r272, 4;
	add.s64 	%rd84, %rd7, %rd83;
	ld.global.f32 	%f152, [%rd84];
	sub.f32 	%f153, %f152, %f26;
	fma.rn.f32 	%f154, %f153, 0f3BBB989D, 0f3F000000;
	cvt.sat.f32.f32 	%f155, %f154;
	mov.f32 	%f156, 0f4B400001;
	mov.f32 	%f157, 0f437C0000;
	fma.rm.f32 	%f158, %f155, %f157, %f156;
	add.f32 	%f159, %f158, 0fCB40007F;
	neg.f32 	%f160, %f159;
	fma.rn.f32 	%f161, %f153, 0f3FB8AA3B, %f160;
	fma.rn.f32 	%f162, %f153, 0f32A57060, %f161;
	mov.b32 	%r190, %f158;
	shl.b32 	%r191, %r190, 23;
	mov.b32 	%f163, %r191;
	ex2.approx.ftz.f32 	%f164, %f162;
	mul.f32 	%f165, %f164, %f163;
	st.global.f32 	[%rd84], %f165;
	add.f32 	%f166, %f308, %f165;
	add.s32 	%r192, %r272, %r4;
	mul.wide.u32 	%rd85, %r192, 4;
	add.s64 	%rd86, %rd7, %rd85;
	ld.global.f32 	%f167, [%rd86];
	sub.f32 	%f168, %f167, %f26;
	fma.rn.f32 	%f169, %f168, 0f3BBB989D, 0f3F000000;
	cvt.sat.f32.f32 	%f170, %f169;
	fma.rm.f32 	%f171, %f170, %f157, %f156;
	add.f32 	%f172, %f171, 0fCB40007F;
	neg.f32 	%f173, %f172;
	fma.rn.f32 	%f174, %f168, 0f3FB8AA3B, %f173;
	fma.rn.f32 	%f175, %f168, 0f32A57060, %f174;
	mov.b32 	%r193, %f171;
	shl.b32 	%r194, %r193, 23;
	mov.b32 	%f176, %r194;
	ex2.approx.ftz.f32 	%f177, %f175;
	mul.f32 	%f178, %f177, %f176;
	st.global.f32 	[%rd86], %f178;
	add.f32 	%f179, %f166, %f178;
	add.s32 	%r195, %r192, %r4;
	mul.wide.u32 	%rd87, %r195, 4;
	add.s64 	%rd88, %rd7, %rd87;
	ld.global.f32 	%f180, [%rd88];
	sub.f32 	%f181, %f180, %f26;
	fma.rn.f32 	%f182, %f181, 0f3BBB989D, 0f3F000000;
	cvt.sat.f32.f32 	%f183, %f182;
	fma.rm.f32 	%f184, %f183, %f157, %f156;
	add.f32 	%f185, %f184, 0fCB40007F;
	neg.f32 	%f186, %f185;
	fma.rn.f32 	%f187, %f181, 0f3FB8AA3B, %f186;
	fma.rn.f32 	%f188, %f181, 0f32A57060, %f187;
	mov.b32 	%r196, %f184;
	shl.b32 	%r197, %r196, 23;
	mov.b32 	%f189, %r197;
	ex2.approx.ftz.f32 	%f190, %f188;
	mul.f32 	%f191, %f190, %f189;
	st.global.f32 	[%rd88], %f191;
	add.f32 	%f192, %f179, %f191;
	add.s32 	%r198, %r195, %r4;
	mul.wide.u32 	%rd89, %r198, 4;
	add.s64 	%rd90, %rd7, %rd89;
	ld.global.f32 	%f193, [%rd90];
	sub.f32 	%f194, %f193, %f26;
	fma.rn.f32 	%f195, %f194, 0f3BBB989D, 0f3F000000;
	cvt.sat.f32.f32 	%f196, %f195;
	fma.rm.f32 	%f197, %f196, %f157, %f156;
	add.f32 	%f198, %f197, 0fCB40007F;
	neg.f32 	%f199, %f198;
	fma.rn.f32 	%f200, %f194, 0f3FB8AA3B, %f199;
	fma.rn.f32 	%f201, %f194, 0f32A57060, %f200;
	mov.b32 	%r199, %f197;
	shl.b32 	%r200, %r199, 23;
	mov.b32 	%f202, %r200;
	ex2.approx.ftz.f32 	%f203, %f201;
	mul.f32 	%f204, %f203, %f202;
	st.global.f32 	[%rd90], %f204;
	add.f32 	%f308, %f192, %f204;
	add.s32 	%r272, %r198, %r4;
	setp.le.s32 	%p47, %r272, %r104;
	@%p47 bra 	$L__BB2_37;
$L__BB2_38:
	setp.ne.s32 	%p48, %r147, 0;
	mov.b32 	%r201, 1;
	mov.b32 	%r214, 31;
	mov.b32 	%r215, -1;
	// begin inline asm
	{  .reg .f32 r0;  .reg .pred p;  shfl.sync.down.b32 r0|p, %f308, %r201, %r214, %r215;  @p add.f32 r0, r0, %f308;  mov.f32 %f205, r0;}
	// end inline asm
	mov.b32 	%r204, 2;
	// begin inline asm
	{  .reg .f32 r0;  .reg .pred p;  shfl.sync.down.b32 r0|p, %f205, %r204, %r214, %r215;  @p add.f32 r0, r0, %f205;  mov.f32 %f208, r0;}
	// end inline asm
	mov.b32 	%r207, 4;
	// begin inline asm
	{  .reg .f32 r0;  .reg .pred p;  shfl.sync.down.b32 r0|p, %f208, %r207, %r214, %r215;  @p add.f32 r0, r0, %f208;  mov.f32 %f211, r0;}
	// end inline asm
	mov.b32 	%r210, 8;
	// begin inline asm
	{  .reg .f32 r0;  .reg .pred p;  shfl.sync.down.b32 r0|p, %f211, %r210, %r214, %r215;  @p add.f32 r0, r0, %f211;  mov.f32 %f214, r0;}
	// end inline asm
	mov.b32 	%r213, 16;
	// begin inline asm
	{  .reg .f32 r0;  .reg .pred p;  shfl.sync.down.b32 r0|p, %f214, %r213, %r214, %r215;  @p add.f32 r0, r0, %f214;  mov.f32 %f217, r0;}
	// end inline asm
	@%p48 bra 	$L__BB2_40;
	st.shared.f32 	[%r39], %f217;
$L__BB2_40:
	setp.ne.s32 	%p49, %r279, 0;
	bar.sync 	0;
	@%p49 bra 	$L__BB2_42;
	ld.shared.f32 	%f220, [_ZZ11softmax_gpuPfiE4temp+12];
	add.f32 	%f221, %f217, %f220;
	ld.shared.f32 	%f222, [_ZZ11softmax_gpuPfiE4temp+16];
	add.f32 	%f223, %f221, %f222;
	ld.shared.f32 	%f224, [_ZZ11softmax_gpuPfiE4temp+20];
	add.f32 	%f225, %f223, %f224;
	ld.shared.f32 	%f226, [_ZZ11softmax_gpuPfiE4temp+24];
	add.f32 	%f227, %f225, %f226;
	ld.shared.f32 	%f228, [_ZZ11softmax_gpuPfiE4temp+28];
	add.f32 	%f229, %f227, %f228;
	ld.shared.f32 	%f230, [_ZZ11softmax_gpuPfiE4temp+32];
	add.f32 	%f231, %f229, %f230;
	ld.shared.f32 	%f232, [_ZZ11softmax_gpuPfiE4temp+36];
	add.f32 	%f233, %f231, %f232;
	st.shared.f32 	[_ZZ11softmax_gpuPfiE10shared_val], %f233;
$L__BB2_42:
	setp.gt.s32 	%p50, %r279, %r104;
	bar.sync 	0;
	ld.shared.f32 	%f35, [_ZZ11softmax_gpuPfiE10shared_val];
	@%p50 bra 	$L__BB2_48;
	add.s32 	%r216, %r28, -1;
	max.s32 	%r217, %r104, %r216;
	sub.s32 	%r218, %r217, %r28;
	add.s32 	%r219, %r218, 1;
	setp.ne.s32 	%p51, %r219, 0;
	selp.u32 	%r220, 1, 0, %p51;
	selp.s32 	%r221, -1, 0, %p51;
	add.s32 	%r222, %r219, %r221;
	div.u32 	%r223, %r222, %r4;
	add.s32 	%r49, %r223, %r220;
	and.b32  	%r224, %r49, 3;
	setp.eq.s32 	%p52, %r224, 3;
	mov.u32 	%r276, %r279;
	@%p52 bra 	$L__BB2_46;
	add.s32 	%r226, %r49, 1;
	and.b32  	%r50, %r226, 3;
	mov.b32 	%r275, 0;
	mov.u32 	%r276, %r279;
$L__BB2_45:
	.pragma "nounroll";
	mul.wide.u32 	%rd91, %r276, 4;
	add.s64 	%rd92, %rd7, %rd91;
	ld.global.f32 	%f234, [%rd92];
	div.rn.f32 	%f235, %f234, %f35;
	st.global.f32 	[%rd92], %f235;
	add.s32 	%r276, %r276, %r4;
	add.s32 	%r275, %r275, 1;
	setp.ne.s32 	%p53, %r275, %r50;
	@%p53 bra 	$L__BB2_45;
$L__BB2_46:
	setp.lt.u32 	%p54, %r49, 3;
	@%p54 bra 	$L__BB2_48;
$L__BB2_47:
	mul.wide.u32 	%rd93, %r276, 4;
	add.s64 	%rd94, %rd7, %rd93;
	ld.global.f32 	%f236, [%rd94];
	div.rn.f32 	%f237, %f236, %f35;
	st.global.f32 	[%rd94], %f237;
	add.s32 	%r227, %r276, %r4;
	mul.wide.u32 	%rd95, %r227, 4;
	add.s64 	%rd96, %rd7, %rd95;
	ld.global.f32 	%f238, [%rd96];
	div.rn.f32 	%f239, %f238, %f35;
	st.global.f32 	[%rd96], %f239;
	add.s32 	%r228, %r227, %r4;
	mul.wide.u32 	%rd97, %r228, 4;
	add.s64 	%rd98, %rd7, %rd97;
	ld.global.f32 	%f240, [%rd98];
	div.rn.f32 	%f241, %f240, %f35;
	st.global.f32 	[%rd98], %f241;
	add.s32 	%r229, %r228, %r4;
	mul.wide.u32 	%rd99, %r229, 4;
	add.s64 	%rd100, %rd7, %rd99;
	ld.global.f32 	%f242, [%rd100];
	div.rn.f32 	%f243, %f242, %f35;
	st.global.f32 	[%rd100], %f243;
	add.s32 	%r276, %r229, %r4;
	setp.le.s32 	%p55, %r276, %r104;
	@%p55 bra 	$L__BB2_47;
$L__BB2_48:
	bar.sync 	0;
	setp.ge.s32 	%p56, %r279, %r107;
	@%p56 bra 	$L__BB2_68;
	setp.gt.s32 	%p57, %r104, -1;
	@%p57 bra 	$L__BB2_55;
	max.s32 	%r244, %r107, %r28;
	setp.lt.s32 	%p66, %r28, %r107;
	selp.u32 	%r245, 1, 0, %p66;
	add.s32 	%r246, %r28, %r245;
	sub.s32 	%r247, %r244, %r246;
	div.u32 	%r248, %r247, %r4;
	add.s32 	%r58, %r248, %r245;
	and.b32  	%r249, %r58, 3;
	setp.eq.s32 	%p67, %r249, 3;
	@%p67 bra 	$L__BB2_53;
	add.s32 	%r250, %r58, 1;
	and.b32  	%r251, %r250, 3;
	cvt.u64.u32 	%rd174, %r279;
	add.s64 	%rd175, %rd6, %rd174;
	shl.b64 	%rd176, %rd175, 2;
	add.s64 	%rd193, %rd1, %rd176;
	mul.wide.u32 	%rd11, %r4, 4;
	neg.s32 	%r278, %r251;
	mad.lo.s32 	%r279, %r4, %r251, %r279;
$L__BB2_52:
	.pragma "nounroll";
	mov.b32 	%r252, 0;
	st.global.u32 	[%rd193], %r252;
	add.s64 	%rd193, %rd193, %rd11;
	add.s32 	%r278, %r278, 1;
	setp.ne.s32 	%p68, %r278, 0;
	@%p68 bra 	$L__BB2_52;
$L__BB2_53:
	setp.lt.u32 	%p69, %r58, 3;
	@%p69 bra 	$L__BB2_68;
$L__BB2_54:
	cvt.u64.u32 	%rd177, %r279;
	add.s64 	%rd178, %rd177, %rd6;
	shl.b64 	%rd179, %rd178, 2;
	add.s64 	%rd180, %rd1, %rd179;
	mov.b32 	%r253, 0;
	st.global.u32 	[%rd180], %r253;
	add.s32 	%r254, %r279, %r4;
	cvt.u64.u32 	%rd181, %r254;
	add.s64 	%rd182, %rd181, %rd6;
	shl.b64 	%rd183, %rd182, 2;
	add.s64 	%rd184, %rd1, %rd183;
	st.global.u32 	[%rd184], %r253;
	add.s32 	%r255, %r254, %r4;
	cvt.u64.u32 	%rd185, %r255;
	add.s64 	%rd186, %rd185, %rd6;
	shl.b64 	%rd187, %rd186, 2;
	add.s64 	%rd188, %rd1, %rd187;
	st.global.u32 	[%rd188], %r253;
	add.s32 	%r256, %r255, %r4;
	cvt.u64.u32 	%rd189, %r256;
	add.s64 	%rd190, %rd189, %rd6;
	shl.b64 	%rd191, %rd190, 2;
	add.s64 	%rd192, %rd1, %rd191;
	st.global.u32 	[%rd192], %r253;
	add.s32 	%r279, %r256, %r4;
	setp.lt.s32 	%p70, %r279, %r107;
	@%p70 bra 	$L__BB2_54;
	bra.uni 	$L__BB2_68;
$L__BB2_55:
	cvt.s64.s32 	%rd101, %r108;
	add.s32 	%r230, %r104, 1;
	and.b32  	%r66, %r230, 7;
	div.s32 	%r231, %r1, %r106;
	mul.lo.s32 	%r232, %r231, %r107;
	cvt.s64.s32 	%rd102, %r232;
	add.s64 	%rd14, %rd101, %rd102;
	and.b32  	%r67, %r230, -8;
	and.b32  	%r68, %r230, 3;
	and.b32  	%r69, %r104, 3;
	and.b32  	%r70, %r104, 1;
	neg.s32 	%r71, %r67;
	shl.b32 	%r72, %r105, 3;
	mul.lo.s32 	%r73, %r105, 7;
	mul.lo.s32 	%r74, %r105, 5;
	mul.lo.s32 	%r75, %r105, 3;
	shl.b32 	%r76, %r105, 1;
	mul.wide.s32 	%rd103, %r2, 4;
	add.s64 	%rd104, %rd103, %rd5;
	add.s64 	%rd15, %rd104, 16;
$L__BB2_56:
	setp.lt.u32 	%p58, %r104, 7;
	cvt.u64.u32 	%rd16, %r279;
	add.s64 	%rd17, %rd14, %rd16;
	mov.f32 	%f316, 0f00000000;
	mov.b32 	%r292, 0;
	@%p58 bra 	$L__BB2_59;
	mul.lo.s32 	%r287, %r105, 6;
	shl.b32 	%r285, %r105, 2;
	mov.f32 	%f316, 0f00000000;
	mov.b32 	%r289, 0;
	mov.u32 	%r282, %r105;
	mov.u64 	%rd194, %rd15;
	mov.u32 	%r283, %r76;
	mov.u32 	%r284, %r75;
	mov.u32 	%r286, %r74;
	mov.u32 	%r288, %r73;
	mov.u32 	%r290, %r71;
$L__BB2_58:
	.pragma "nounroll";
	cvt.s64.s32 	%rd105, %r289;
	ld.global.f32 	%f247, [%rd194+-16];
	add.s64 	%rd106, %rd17, %rd105;
	shl.b64 	%rd107, %rd106, 2;
	add.s64 	%rd108, %rd2, %rd107;
	ld.global.f32 	%f248, [%rd108];
	fma.rn.f32 	%f249, %f247, %f248, %f316;
	cvt.s64.s32 	%rd109, %r282;
	ld.global.f32 	%f250, [%rd194+-12];
	add.s64 	%rd110, %rd17, %rd109;
	shl.b64 	%rd111, %rd110, 2;
	add.s64 	%rd112, %rd2, %rd111;
	ld.global.f32 	%f251, [%rd112];
	fma.rn.f32 	%f252, %f250, %f251, %f249;
	cvt.s64.s32 	%rd113, %r283;
	ld.global.f32 	%f253, [%rd194+-8];
	add.s64 	%rd114, %rd17, %rd113;
	shl.b64 	%rd115, %rd114, 2;
	add.s64 	%rd116, %rd2, %rd115;
	ld.global.f32 	%f254, [%rd116];
	fma.rn.f32 	%f255, %f253, %f254, %f252;
	cvt.s64.s32 	%rd117, %r284;
	ld.global.f32 	%f256, [%rd194+-4];
	add.s64 	%rd118, %rd17, %rd117;
	shl.b64 	%rd119, %rd118, 2;
	add.s64 	%rd120, %rd2, %rd119;
	ld.global.f32 	%f257, [%rd120];
	fma.rn.f32 	%f258, %f256, %f257, %f255;
	cvt.s64.s32 	%rd121, %r285;
	ld.global.f32 	%f259, [%rd194];
	add.s64 	%rd122, %rd17, %rd121;
	shl.b64 	%rd123, %rd122, 2;
	add.s64 	%rd124, %rd2, %rd123;
	ld.global.f32 	%f260, [%rd124];
	fma.rn.f32 	%f261, %f259, %f260, %f258;
	cvt.s64.s32 	%rd125, %r286;
	ld.global.f32 	%f262, [%rd194+4];
	add.s64 	%rd126, %rd17, %rd125;
	shl.b64 	%rd127, %rd126, 2;
	add.s64 	%rd128, %rd2, %rd127;
	ld.global.f32 	%f263, [%rd128];
	fma.rn.f32 	%f264, %f262, %f263, %f261;
	cvt.s64.s32 	%rd129, %r287;
	ld.global.f32 	%f265, [%rd194+8];
	add.s64 	%rd130, %rd17, %rd129;
	shl.b64 	%rd131, %rd130, 2;
	add.s64 	%rd132, %rd2, %rd131;
	ld.global.f32 	%f266, [%rd132];
	fma.rn.f32 	%f267, %f265, %f266, %f264;
	cvt.s64.s32 	%rd133, %r288;
	ld.global.f32 	%f268, [%rd194+12];
	add.s64 	%rd134, %rd17, %rd133;
	shl.b64 	%rd135, %rd134, 2;
	add.s64 	%rd136, %rd2, %rd135;
	ld.global.f32 	%f269, [%rd136];
	fma.rn.f32 	%f316, %f268, %f269, %f267;
	add.s32 	%r290, %r290, 8;
	add.s32 	%r289, %r289, %r72;
	add.s32 	%r288, %r288, %r72;
	add.s32 	%r287, %r287, %r72;
	add.s32 	%r286, %r286, %r72;
	add.s32 	%r285, %r285, %r72;
	add.s32 	%r284, %r284, %r72;
	add.s32 	%r283, %r283, %r72;
	add.s64 	%rd194, %rd194, 32;
	add.s32 	%r282, %r282, %r72;
	setp.ne.s32 	%p59, %r290, 0;
	mov.u32 	%r292, %r67;
	@%p59 bra 	$L__BB2_58;
$L__BB2_59:
	setp.eq.s32 	%p60, %r66, 0;
	@%p60 bra 	$L__BB2_67;
	add.s32 	%r235, %r66, -1;
	setp.lt.u32 	%p61, %r235, 3;
	@%p61 bra 	$L__BB2_62;
	mul.lo.s32 	%r236, %r292, %r105;
	cvt.s64.s32 	%rd137, %r236;
	mul.wide.u32 	%rd138, %r292, 4;
	add.s64 	%rd139, %rd7, %rd138;
	ld.global.f32 	%f271, [%rd139];
	add.s64 	%rd140, %rd17, %rd137;
	shl.b64 	%rd141, %rd140, 2;
	add.s64 	%rd142, %rd2, %rd141;
	ld.global.f32 	%f272, [%rd142];
	fma.rn.f32 	%f273, %f271, %f272, %f316;
	add.s32 	%r237, %r236, %r105;
	cvt.s64.s32 	%rd143, %r237;
	ld.global.f32 	%f274, [%rd139+4];
	add.s64 	%rd144, %rd17, %rd143;
	shl.b64 	%rd145, %rd144, 2;
	add.s64 	%rd146, %rd2, %rd145;
	ld.global.f32 	%f275, [%rd146];
	fma.rn.f32 	%f276, %f274, %f275, %f273;
	add.s32 	%r238, %r237, %r105;
	cvt.s64.s32 	%rd147, %r238;
	ld.global.f32 	%f277, [%rd139+8];
	add.s64 	%rd148, %rd17, %rd147;
	shl.b64 	%rd149, %rd148, 2;
	add.s64 	%rd150, %rd2, %rd149;
	ld.global.f32 	%f278, [%rd150];
	fma.rn.f32 	%f279, %f277, %f278, %f276;
	add.s32 	%r239, %r238, %r105;
	cvt.s64.s32 	%rd151, %r239;
	ld.global.f32 	%f280, [%rd139+12];
	add.s64 	%rd152, %rd17, %rd151;
	shl.b64 	%rd153, %rd152, 2;
	add.s64 	%rd154, %rd2, %rd153;
	ld.global.f32 	%f281, [%rd154];
	fma.rn.f32 	%f316, %f280, %f281, %f279;
	add.s32 	%r292, %r292, 4;
$L__BB2_62:
	setp.eq.s32 	%p62, %r68, 0;
	@%p62 bra 	$L__BB2_67;
	setp.eq.s32 	%p63, %r69, 0;
	@%p63 bra 	$L__BB2_65;
	mul.lo.s32 	%r240, %r292, %r105;
	cvt.s64.s32 	%rd155, %r240;
	mul.wide.u32 	%rd156, %r292, 4;
	add.s64 	%rd157, %rd7, %rd156;
	ld.global.f32 	%f283, [%rd157];
	add.s64 	%rd158, %rd17, %rd155;
	shl.b64 	%rd159, %rd158, 2;
	add.s64 	%rd160, %rd2, %rd159;
	ld.global.f32 	%f284, [%rd160];
	fma.rn.f32 	%f285, %f283, %f284, %f316;
	add.s32 	%r241, %r240, %r105;
	cvt.s64.s32 	%rd161, %r241;
	ld.global.f32 	%f286, [%rd157+4];
	add.s64 	%rd162, %rd17, %rd161;
	shl.b64 	%rd163, %rd162, 2;
	add.s64 	%rd164, %rd2, %rd163;
	ld.global.f32 	%f287, [%rd164];
	fma.rn.f32 	%f316, %f286, %f287, %f285;
	add.s32 	%r292, %r292, 2;
$L__BB2_65:
	setp.ne.s32 	%p64, %r70, 0;
	@%p64 bra 	$L__BB2_67;
	mul.lo.s32 	%r242, %r292, %r105;
	cvt.s64.s32 	%rd165, %r242;
	mul.wide.u32 	%rd166, %r292, 4;
	add.s64 	%rd167, %rd7, %rd166;
	ld.global.f32 	%f288, [%rd167];
	add.s64 	%rd168, %rd17, %rd165;
	shl.b64 	%rd169, %rd168, 2;
	add.s64 	%rd170, %rd2, %rd169;
	ld.global.f32 	%f289, [%rd170];
	fma.rn.f32 	%f316, %f288, %f289, %f316;
$L__BB2_67:
	cvt.u32.u64 	%r243, %rd16;
	add.s64 	%rd171, %rd16, %rd6;
	shl.b64 	%rd172, %rd171, 2;
	add.s64 	%rd173, %rd1, %rd172;
	st.global.f32 	[%rd173], %f316;
	add.s32 	%r279, %r243, %r4;
	setp.lt.s32 	%p65, %r279, %r107;
	@%p65 bra 	$L__BB2_56;
$L__BB2_68:
	ret;

}
	// .globl	_Z15silu_mul_kernelPfPKfi
.visible .entry _Z15silu_mul_kernelPfPKfi(
	.param .u64 .ptr .align 1 _Z15silu_mul_kernelPfPKfi_param_0,
	.param .u64 .ptr .align 1 _Z15silu_mul_kernelPfPKfi_param_1,
	.param .u32 _Z15silu_mul_kernelPfPKfi_param_2
)
{
	.reg .pred 	%p<2>;
	.reg .b32 	%r<8>;
	.reg .b32 	%f<18>;
	.reg .b64 	%rd<8>;

	ld.param.u64 	%rd1, [_Z15silu_mul_kernelPfPKfi_param_0];
	ld.param.u64 	%rd2, [_Z15silu_mul_kernelPfPKfi_param_1];
	ld.param.u32 	%r2, [_Z15silu_mul_kernelPfPKfi_param_2];
	mov.u32 	%r3, %ctaid.x;
	mov.u32 	%r4, %ntid.x;
	mov.u32 	%r5, %tid.x;
	mad.lo.s32 	%r1, %r3, %r4, %r5;
	setp.ge.s32 	%p1, %r1, %r2;
	@%p1 bra 	$L__BB3_2;
	cvta.to.global.u64 	%rd3, %rd1;
	cvta.to.global.u64 	%rd4, %rd2;
	mul.wide.s32 	%rd5, %r1, 4;
	add.s64 	%rd6, %rd3, %rd5;
	ld.global.f32 	%f1, [%rd6];
	fma.rn.f32 	%f2, %f1, 0fBBBB989D, 0f3F000000;
	cvt.sat.f32.f32 	%f3, %f2;
	mov.f32 	%f4, 0f4B400001;
	mov.f32 	%f5, 0f437C0000;
	fma.rm.f32 	%f6, %f3, %f5, %f4;
	add.f32 	%f7, %f6, 0fCB40007F;
	neg.f32 	%f8, %f7;
	fma.rn.f32 	%f9, %f1, 0fBFB8AA3B, %f8;
	fma.rn.f32 	%f10, %f1, 0fB2A57060, %f9;
	mov.b32 	%r6, %f6;
	shl.b32 	%r7, %r6, 23;
	mov.b32 	%f11, %r7;
	ex2.approx.ftz.f32 	%f12, %f10;
	fma.rn.f32 	%f13, %f12, %f11, 0f3F800000;
	rcp.rn.f32 	%f14, %f13;
	mul.f32 	%f15, %f1, %f14;
	add.s64 	%rd7, %rd4, %rd5;
	ld.global.f32 	%f16, [%rd7];
	mul.f32 	%f17, %f16, %f15;
	st.global.f32 	[%rd6], %f17;
$L__BB3_2:
	ret;

}
	// .globl	_Z12accum_kernelPfPKfi
.visible .entry _Z12accum_kernelPfPKfi(
	.param .u64 .ptr .align 1 _Z12accum_kernelPfPKfi_param_0,
	.param .u64 .ptr .align 1 _Z12accum_kernelPfPKfi_param_1,
	.param .u32 _Z12accum_kernelPfPKfi_param_2
)
{
	.reg .pred 	%p<2>;
	.reg .b32 	%r<6>;
	.reg .b32 	%f<4>;
	.reg .b64 	%rd<8>;

	ld.param.u64 	%rd1, [_Z12accum_kernelPfPKfi_param_0];
	ld.param.u64 	%rd2, [_Z12accum_kernelPfPKfi_param_1];
	ld.param.u32 	%r2, [_Z12accum_kernelPfPKfi_param_2];
	mov.u32 	%r3, %ctaid.x;
	mov.u32 	%r4, %ntid.x;
	mov.u32 	%r5, %tid.x;
	mad.lo.s32 	%r1, %r3, %r4, %r5;
	setp.ge.s32 	%p1, %r1, %r2;
	@%p1 bra 	$L__BB4_2;
	cvta.to.global.u64 	%rd3, %rd2;
	cvta.to.global.u64 	%rd4, %rd1;
	mul.wide.s32 	%rd5, %r1, 4;
	add.s64 	%rd6, %rd3, %rd5;
	ld.global.f32 	%f1, [%rd6];
	add.s64 	%rd7, %rd4, %rd5;
	ld.global.f32 	%f2, [%rd7];
	add.f32 	%f3, %f1, %f2;
	st.global.f32 	[%rd7], %f3;
$L__BB4_2:
	ret;

}
	// .globl	_ZN3cub18CUB_300001_SM_10006detail11EmptyKernelIvEEvv
.visible .entry _ZN3cub18CUB_300001_SM_10006detail11EmptyKernelIvEEvv()
{


	ret;

}


// ===== COMPILED SASS (sm_100) =====

	.target	sm_100

	.elftype	@"ET_EXEC"


//--------------------- .note.nv.tkinfo           --------------------------
	.section	.note.nv.tkinfo,"",@"SHT_NOTE"
	.sectionflags	@"SHF_NOTE_NV_TKINFO"
	.tkinfo
        /*0018*/ 	.word	0x00000002
        /*0030*/ 	.string	""
        /*0030*/ 	.string	"ptxas"
        /*0030*/ 	.string	"Cuda compilation tools, release 13.0, V13.0.88"
        /*0030*/ 	.string	"Build cuda_13.0.r13.0/compiler.36424714_0"
        /*0030*/ 	.string	"-arch sm_100 -m 64 "



//--------------------- .note.nv.cuinfo           --------------------------
	.section	.note.nv.cuinfo,"",@"SHT_NOTE"
	.sectionflags	@"SHF_NOTE_NV_CUINFO"
        /*0018*/ 	.short	0x0002
        /*001a*/ 	.short	0x0064
        /*001c*/ 	.short	0x0082
	.zero		2


//--------------------- .nv.info                  --------------------------
	.section	.nv.info,"",@"SHT_CUDA_INFO"
	.align	4


	//----- nvinfo : EIATTR_REGCOUNT
	.align		4
        /*0000*/ 	.byte	0x04, 0x2f
        /*0002*/ 	.short	(.L_42 - .L_41)
	.align		4
.L_41:
        /*0004*/ 	.word	index@(_Z14rmsnorm_kernelPfPKfS1_i)
        /*0008*/ 	.word	0x00000012


	//----- nvinfo : EIATTR_FRAME_SIZE
	.align		4
.L_42:
        /*000c*/ 	.byte	0x04, 0x11
        /*000e*/ 	.short	(.L_44 - .L_43)
	.align		4
.L_43:
        /*0010*/ 	.word	index@($__internal_7_$__cuda_sm3x_div_rn_noftz_f32_slowpath)
        /*0014*/ 	.word	0x00000000


	//----- nvinfo : EIATTR_FRAME_SIZE
	.align		4
.L_44:
        /*0018*/ 	.byte	0x04, 0x11
        /*001a*/ 	.short	(.L_46 - .L_45)
	.align		4
.L_45:
        /*001c*/ 	.word	index@($__internal_6_$__cuda_sm20_sqrt_rn_f32_slowpath)
        /*0020*/ 	.word	0x00000000


	//----- nvinfo : EIATTR_FRAME_SIZE
	.align		4
.L_46:
        /*0024*/ 	.byte	0x04, 0x11
        /*0026*/ 	.short	(.L_48 - .L_47)
	.align		4
.L_47:
        /*0028*/ 	.word	index@($__internal_5_$__cuda_sm20_rcp_rn_f32_slowpath)
        /*002c*/ 	.word	0x00000000


	//----- nvinfo : EIATTR_FRAME_SIZE
	.align		4
.L_48:
        /*0030*/ 	.byte	0x04, 0x11
        /*0032*/ 	.short	(.L_50 - .L_49)
	.align		4
.L_49:
        /*0034*/ 	.word	index@(_Z14rmsnorm_kernelPfPKfS1_i)
        /*0038*/ 	.word	0x00000000


	//----- nvinfo : EIATTR_REGCOUNT
	.align		4
.L_50:
        /*003c*/ 	.byte	0x04, 0x2f
        /*003e*/ 	.short	(.L_52 - .L_51)
	.align		4
.L_51:
        /*0040*/ 	.word	index@(_Z20rope_rotation_kerneliPfS_ii)
        /*0044*/ 	.word	0x00000012


	//----- nvinfo : EIATTR_FRAME_SIZE
	.align		4
.L_52:
        /*0048*/ 	.byte	0x04, 0x11
        /*004a*/ 	.short	(.L_54 - .L_53)
	.align		4
.L_53:
        /*004c*/ 	.word	index@($__internal_4_$__cuda_sm3x_div_rn_noftz_f32_slowpath)
        /*0050*/ 	.word	0x00000020


	//----- nvinfo : EIATTR_FRAME_SIZE
	.align		4
.L_54:
        /*0054*/ 	.byte	0x04, 0x11
        /*0056*/ 	.short	(.L_56 - .L_55)
	.align		4
.L_55:
        /*0058*/ 	.word	index@($__internal_3_$__cuda_sm20_rcp_rn_f32_slowpath)
        /*005c*/ 	.word	0x00000020


	//----- nvinfo : EIATTR_FRAME_SIZE
	.align		4
.L_56:
        /*0060*/ 	.byte	0x04, 0x11
        /*0062*/ 	.short	(.L_58 - .L_57)
	.align		4
.L_57:
        /*0064*/ 	.word	index@(_Z20rope_rotation_kerneliPfS_ii)
        /*0068*/ 	.word	0x00000020


	//----- nvinfo : EIATTR_REGCOUNT
	.align		4
.L_58:
        /*006c*/ 	.byte	0x04, 0x2f
        /*006e*/ 	.short	(.L_60 - .L_59)
	.align		4
.L_59:
        /*0070*/ 	.word	index@(_Z21multihead_attn_kerneliiPKfPfS1_S0_S0_iiii)
        /*0074*/ 	.word	0x00000020


	//----- nvinfo : EIATTR_FRAME_SIZE
	.align		4
.L_60:
        /*0078*/ 	.byte	0x04, 0x11
        /*007a*/ 	.short	(.L_62 - .L_61)
	.align		4
.L_61:
        /*007c*/ 	.word	index@($__internal_2_$__cuda_sm3x_div_rn_noftz_f32_slowpath)
        /*0080*/ 	.word	0x00000000


	//----- nvinfo : EIATTR_FRAME_SIZE
	.align		4
.L_62:
        /*0084*/ 	.byte	0x04, 0x11
        /*0086*/ 	.short	(.L_64 - .L_63)
	.align		4
.L_63:
        /*0088*/ 	.word	index@($__internal_1_$__cuda_sm20_sqrt_rn_f32_slowpath)
        /*008c*/ 	.word	0x00000000


	//----- nvinfo : EIATTR_FRAME_SIZE
	.align		4
.L_64:
        /*0090*/ 	.byte	0x04, 0x11
        /*0092*/ 	.short	(.L_66 - .L_65)
	.align		4
.L_65:
        /*0094*/ 	.word	index@(_Z21multihead_attn_kerneliiPKfPfS1_S0_S0_iiii)
        /*0098*/ 	.word	0x00000000


	//----- nvinfo : EIATTR_REGCOUNT
	.align		4
.L_66:
        /*009c*/ 	.byte	0x04, 0x2f
        /*009e*/ 	.short	(.L_68 - .L_67)
	.align		4
.L_67:
        /*00a0*/ 	.word	index@(_Z15silu_mul_kernelPfPKfi)
        /*00a4*/ 	.word	0x00000011


	//----- nvinfo : EIATTR_FRAME_SIZE
	.align		4
.L_68:
        /*00a8*/ 	.byte	0x04, 0x11
        /*00aa*/ 	.short	(.L_70 - .L_69)
	.align		4
.L_69:
        /*00ac*/ 	.word	index@($__internal_0_$__cuda_sm20_rcp_rn_f32_slowpath)
        /*00b0*/ 	.word	0x00000000


	//----- nvinfo : EIATTR_FRAME_SIZE
	.align		4
.L_70:
        /*00b4*/ 	.byte	0x04, 0x11
        /*00b6*/ 	.short	(.L_72 - .L_71)
	.align		4
.L_71:
        /*00b8*/ 	.word	index@(_Z15silu_mul_kernelPfPKfi)
        /*00bc*/ 	.word	0x00000000


	//----- nvinfo : EIATTR_REGCOUNT
	.align		4
.L_72:
        /*00c0*/ 	.byte	0x04, 0x2f
        /*00c2*/ 	.short	(.L_74 - .L_73)
	.align		4
.L_73:
        /*00c4*/ 	.word	index@(_Z12accum_kernelPfPKfi)
        /*00c8*/ 	.word	0x0000000a


	//----- nvinfo : EIATTR_FRAME_SIZE
	.align		4
.L_74:
        /*00cc*/ 	.byte	0x04, 0x11
        /*00ce*/ 	.short	(.L_76 - .L_75)
	.align		4
.L_75:
        /*00d0*/ 	.word	index@(_Z12accum_kernelPfPKfi)
        /*00d4*/ 	.word	0x00000000


	//----- nvinfo : EIATTR_REGCOUNT
	.align		4
.L_76:
        /*00d8*/ 	.byte	0x04, 0x2f
        /*00da*/ 	.short	(.L_78 - .L_77)
	.align		4
.L_77:
        /*00dc*/ 	.word	index@(_ZN3cub18CUB_300001_SM_10006detail11EmptyKernelIvEEvv)
        /*00e0*/ 	.word	0x00000004


	//----- nvinfo : EIATTR_FRAME_SIZE
	.align		4
.L_78:
        /*00e4*/ 	.byte	0x04, 0x11
        /*00e6*/ 	.short	(.L_80 - .L_79)
	.align		4
.L_79:
        /*00e8*/ 	.word	index@(_ZN3cub18CUB_300001_SM_10006detail11EmptyKernelIvEEvv)
        /*00ec*/ 	.word	0x00000000


	//----- nvinfo : EIATTR_MIN_STACK_SIZE
	.align		4
.L_80:
        /*00f0*/ 	.byte	0x04, 0x12
        /*00f2*/ 	.short	(.L_82 - .L_81)
	.align		4
.L_81:
        /*00f4*/ 	.word	index@(_ZN3cub18CUB_300001_SM_10006detail11EmptyKernelIvEEvv)
        /*00f8*/ 	.word	0x00000000


	//----- nvinfo : EIATTR_MIN_STACK_SIZE
	.align		4
.L_82:
        /*00fc*/ 	.byte	0x04, 0x12
        /*00fe*/ 	.short	(.L_84 - .L_83)
	.align		4
.L_83:
        /*0100*/ 	.word	index@(_Z12accum_kernelPfPKfi)
        /*0104*/ 	.word	0x00000000


	//----- nvinfo : EIATTR_MIN_STACK_SIZE
	.align		4
.L_84:
        /*0108*/ 	.byte	0x04, 0x12
        /*010a*/ 	.short	(.L_86 - .L_85)
	.align		4
.L_85:
        /*010c*/ 	.word	index@(_Z15silu_mul_kernelPfPKfi)
        /*0110*/ 	.word	0x00000000


	//----- nvinfo : EIATTR_MIN_STACK_SIZE
	.align		4
.L_86:
        /*0114*/ 	.byte	0x04, 0x12
        /*0116*/ 	.short	(.L_88 - .L_87)
	.align		4
.L_87:
        /*0118*/ 	.word	index@(_Z21multihead_attn_kerneliiPKfPfS1_S0_S0_iiii)
        /*011c*/ 	.word	0x00000000


	//----- nvinfo : EIATTR_MIN_STACK_SIZE
	.align		4
.L_88:
        /*0120*/ 	.byte	0x04, 0x12
        /*0122*/ 	.short	(.L_90 - .L_89)
	.align		4
.L_89:
        /*0124*/ 	.word	index@(_Z20rope_rotation_kerneliPfS_ii)
        /*0128*/ 	.word	0x00000020


	//----- nvinfo : EIATTR_MIN_STACK_SIZE
	.align		4
.L_90:
        /*012c*/ 	.byte	0x04, 0x12
        /*012e*/ 	.short	(.L_92 - .L_91)
	.align		4
.L_91:
        /*0130*/ 	.word	index@(_Z14rmsnorm_kernelPfPKfS1_i)
        /*0134*/ 	.word	0x00000000
.L_92:


//--------------------- .nv.compat                --------------------------
	.section	.nv.compat,"",@"SHT_CUDA_COMPAT_INFO"
	.align	4
        /*0000*/ 	.byte	0x02, 0x09, 0x00, 0x00, 0x02, 0x02, 0x01, 0x00, 0x02, 0x05, 0x05, 0x00, 0x03, 0x07, 0x01, 0x01
        /*0010*/ 	.byte	0x02, 0x03, 0x00, 0x00, 0x02, 0x06, 0x01, 0x00, 0x04, 0x0b, 0x08, 0x00, 0x01, 0x00, 0x00, 0x00
        /*0020*/ 	.byte	0x00, 0x00, 0x00, 0x00


//--------------------- .nv.info._ZN3cub18CUB_300001_SM_10006detail11EmptyKernelIvEEvv --------------------------
	.section	.nv.info._ZN3cub18CUB_300001_SM_10006detail11EmptyKernelIvEEvv,"",@"SHT_CUDA_INFO"
	.sectionflags	@""
	.align	4


	//----- nvinfo : EIATTR_CUDA_API_VERSION
	.align		4
        /*0000*/ 	.byte	0x04, 0x37
        /*0002*/ 	.short	(.L_94 - .L_93)
.L_93:
        /*0004*/ 	.word	0x00000082


	//----- nvinfo : EIATTR_SPARSE_MMA_MASK
	.align		4
.L_94:
        /*0008*/ 	.byte	0x03, 0x50
        /*000a*/ 	.short	0x0000


	//----- nvinfo : EIATTR_MAXREG_COUNT
	.align		4
        /*000c*/ 	.byte	0x03, 0x1b
        /*000e*/ 	.short	0x00ff


	//----- nvinfo : EIATTR_MERCURY_ISA_VERSION
	.align		4
        /*0010*/ 	.byte	0x03, 0x5f
        /*0012*/ 	.short	0x0101


	//----- nvinfo : EIATTR_VRC_CTA_INIT_COUNT
	.align		4
        /*0014*/ 	.byte	0x02, 0x4a
	.zero		1
	.zero		1


	//----- nvinfo : EIATTR_EXIT_INSTR_OFFSETS
	.align		4
        /*0018*/ 	.byte	0x04, 0x1c
        /*001a*/ 	.short	(.L_96 - .L_95)


	//   ....[0]....
.L_95:
        /*001c*/ 	.word	0x00000010


	//----- nvinfo : EIATTR_SW_WAR
	.align		4
.L_96:
        /*0020*/ 	.byte	0x04, 0x36
        /*0022*/ 	.short	(.L_98 - .L_97)
.L_97:
        /*0024*/ 	.word	0x00000008
.L_98:


//--------------------- .nv.info._Z12accum_kernelPfPKfi --------------------------
	.section	.nv.info._Z12accum_kernelPfPKfi,"",@"SHT_CUDA_INFO"
	.sectionflags	@""
	.align	4


	//----- nvinfo : EIATTR_CUDA_API_VERSION
	.align		4
        /*0000*/ 	.byte	0x04, 0x37
        /*0002*/ 	.short	(.L_100 - .L_99)
.L_99:
        /*0004*/ 	.word	0x00000082


	//----- nvinfo : EIATTR_KPARAM_INFO
	.align		4
.L_100:
        /*0008*/ 	.byte	0x04, 0x17
        /*000a*/ 	.short	(.L_102 - .L_101)
.L_101:
        /*000c*/ 	.word	0x00000000
        /*0010*/ 	.short	0x0002
        /*0012*/ 	.short	0x0010
        /*0014*/ 	.byte	0x00, 0xf0, 0x11, 0x00


	//----- nvinfo : EIATTR_KPARAM_INFO
	.align		4
.L_102:
        /*0018*/ 	.byte	0x04, 0x17
        /*001a*/ 	.short	(.L_104 - .L_103)
.L_103:
        /*001c*/ 	.word	0x00000000
        /*0020*/ 	.short	0x0001
        /*0022*/ 	.short	0x0008
        /*0024*/ 	.byte	0x00, 0xf5, 0x21, 0x00


	//----- nvinfo : EIATTR_KPARAM_INFO
	.align		4
.L_104:
        /*0028*/ 	.byte	0x04, 0x17
        /*002a*/ 	.short	(.L_106 - .L_105)
.L_105:
        /*002c*/ 	.word	0x00000000
        /*0030*/ 	.short	0x0000
        /*0032*/ 	.short	0x0000
        /*0034*/ 	.byte	0x00, 0xf5, 0x21, 0x00


	//----- nvinfo : EIATTR_SPARSE_MMA_MASK
	.align		4
.L_106:
        /*0038*/ 	.byte	0x03, 0x50
        /*003a*/ 	.short	0x0000


	//----- nvinfo : EIATTR_MAXREG_COUNT
	.align		4
        /*003c*/ 	.byte	0x03, 0x1b
        /*003e*/ 	.short	0x00ff


	//----- nvinfo : EIATTR_MERCURY_ISA_VERSION
	.align		4
        /*0040*/ 	.byte	0x03, 0x5f
        /*0042*/ 	.short	0x0101


	//----- nvinfo : EIATTR_VRC_CTA_INIT_COUNT
	.align		4
        /*0044*/ 	.byte	0x02, 0x4a
	.zero		1
	.zero		1


	//----- nvinfo : EIATTR_EXIT_INSTR_OFFSETS
	.align		4
        /*0048*/ 	.byte	0x04, 0x1c
        /*004a*/ 	.short	(.L_108 - .L_107)


	//   ....[0]....
.L_107:
        /*004c*/ 	.word	0x00000070


	//   ....[1]....
        /*0050*/ 	.word	0x00000110


	//----- nvinfo : EIATTR_CBANK_PARAM_SIZE
	.align		4
.L_108:
        /*0054*/ 	.byte	0x03, 0x19
        /*0056*/ 	.short	0x0014


	//----- nvinfo : EIATTR_PARAM_CBANK
	.align		4
        /*0058*/ 	.byte	0x04, 0x0a
        /*005a*/ 	.short	(.L_110 - .L_109)
	.align		4
.L_109:
        /*005c*/ 	.word	index@(.nv.constant0._Z12accum_kernelPfPKfi)
        /*0060*/ 	.short	0x0380
        /*0062*/ 	.short	0x0014


	//----- nvinfo : EIATTR_SW_WAR
	.align		4
.L_110:
        /*0064*/ 	.byte	0x04, 0x36
        /*0066*/ 	.short	(.L_112 - .L_111)
.L_111:
        /*0068*/ 	.word	0x00000008
.L_112:


//--------------------- .nv.info._Z15silu_mul_kernelPfPKfi --------------------------
	.section	.nv.info._Z15silu_mul_kernelPfPKfi,"",@"SHT_CUDA_INFO"
	.sectionflags	@""
	.align	4


	//----- nvinfo : EIATTR_CUDA_API_VERSION
	.align		4
        /*0000*/ 	.byte	0x04, 0x37
        /*0002*/ 	.short	(.L_114 - .L_113)
.L_113:
        /*0004*/ 	.word	0x00000082


	//----- nvinfo : EIATTR_KPARAM_INFO
	.align		4
.L_114:
        /*0008*/ 	.byte	0x04, 0x17
        /*000a*/ 	.short	(.L_116 - .L_115)
.L_115:
        /*000c*/ 	.word	0x00000000
        /*0010*/ 	.short	0x0002
        /*0012*/ 	.short	0x0010
        /*0014*/ 	.byte	0x00, 0xf0, 0x11, 0x00


	//----- nvinfo : EIATTR_KPARAM_INFO
	.align		4
.L_116:
        /*0018*/ 	.byte	0x04, 0x17
        /*001a*/ 	.short	(.L_118 - .L_117)
.L_117:
        /*001c*/ 	.word	0x00000000
        /*0020*/ 	.short	0x0001
        /*0022*/ 	.short	0x0008
        /*0024*/ 	.byte	0x00, 0xf5, 0x21, 0x00


	//----- nvinfo : EIATTR_KPARAM_INFO
	.align		4
.L_118:
        /*0028*/ 	.byte	0x04, 0x17
        /*002a*/ 	.short	(.L_120 - .L_119)
.L_119:
        /*002c*/ 	.word	0x00000000
        /*0030*/ 	.short	0x0000
        /*0032*/ 	.short	0x0000
        /*0034*/ 	.byte	0x00, 0xf5, 0x21, 0x00


	//----- nvinfo : EIATTR_SPARSE_MMA_MASK
	.align		4
.L_120:
        /*0038*/ 	.byte	0x03, 0x50
        /*003a*/ 	.short	0x0000


	//----- nvinfo : EIATTR_MAXREG_COUNT
	.align		4
        /*003c*/ 	.byte	0x03, 0x1b
        /*003e*/ 	.short	0x00ff


	//----- nvinfo : EIATTR_MERCURY_ISA_VERSION
	.align		4
        /*0040*/ 	.byte	0x03, 0x5f
        /*0042*/ 	.short	0x0101


	//----- nvinfo : EIATTR_VRC_CTA_INIT_COUNT
	.align		4
        /*0044*/ 	.byte	0x02, 0x4a
	.zero		1
	.zero		1


	//----- nvinfo : EIATTR_EXIT_INSTR_OFFSETS
	.align		4
        /*0048*/ 	.byte	0x04, 0x1c
        /*004a*/ 	.short	(.L_122 - .L_121)


	//   ....[0]....
.L_121:
        /*004c*/ 	.word	0x00000070


	//   ....[1]....
        /*0050*/ 	.word	0x000002a0


	//----- nvinfo : EIATTR_CRS_STACK_SIZE
	.align		4
.L_122:
        /*0054*/ 	.byte	0x04, 0x1e
        /*0056*/ 	.short	(.L_124 - .L_123)
.L_123:
        /*0058*/ 	.word	0x00000000


	//----- nvinfo : EIATTR_CBANK_PARAM_SIZE
	.align		4
.L_124:
        /*005c*/ 	.byte	0x03, 0x19
        /*005e*/ 	.short	0x0014


	//----- nvinfo : EIATTR_PARAM_CBANK
	.align		4
        /*0060*/ 	.byte	0x04, 0x0a
        /*0062*/ 	.short	(.L_126 - .L_125)
	.align		4
.L_125:
        /*0064*/ 	.word	index@(.nv.constant0._Z15silu_mul_kernelPfPKfi)
        /*0068*/ 	.short	0x0380
        /*006a*/ 	.short	0x0014


	//----- nvinfo : EIATTR_SW_WAR
	.align		4
.L_126:
        /*006c*/ 	.byte	0x04, 0x36
        /*006e*/ 	.short	(.L_128 - .L_127)
.L_127:
        /*0070*/ 	.word	0x00000008
.L_128:


//--------------------- .nv.info._Z21multihead_attn_kerneliiPKfPfS1_S0_S0_iiii --------------------------
	.section	.nv.info._Z21multihead_attn_kerneliiPKfPfS1_S0_S0_iiii,"",@"SHT_CUDA_INFO"
	.sectionflags	@""
	.align	4


	//----- nvinfo : EIATTR_CUDA_API_VERSION
	.align		4
        /*0000*/ 	.byte	0x04, 0x37
        /*0002*/ 	.short	(.L_130 - .L_129)
.L_129:
        /*0004*/ 	.word	0x00000082


	//----- nvinfo : EIATTR_KPARAM_INFO
	.align		4
.L_130:
        /*0008*/ 	.byte	0x04, 0x17
        /*000a*/ 	.short	(.L_132 - .L_131)
.L_131:
        /*000c*/ 	.word	0x00000000
        /*0010*/ 	.short	0x000a
        /*0012*/ 	.short	0x003c
        /*0014*/ 	.byte	0x00, 0xf0, 0x11, 0x00


	//----- nvinfo : EIATTR_KPARAM_INFO
	.align		4
.L_132:
        /*0018*/ 	.byte	0x04, 0x17
        /*001a*/ 	.short	(.L_134 - .L_133)
.L_133:
        /*001c*/ 	.word	0x00000000
        /*0020*/ 	.short	0x0009
        /*0022*/ 	.short	0x0038
        /*0024*/ 	.byte	0x00, 0xf0, 0x11, 0x00


	//----- nvinfo : EIATTR_KPARAM_INFO
	.align		4
.L_134:
        /*0028*/ 	.byte	0x04, 0x17
        /*002a*/ 	.short	(.L_136 - .L_135)
.L_135:
        /*002c*/ 	.word	0x00000000
        /*0030*/ 	.short	0x0008
        /*0032*/ 	.short	0x0034
        /*0034*/ 	.byte	0x00, 0xf0, 0x11, 0x00


	//----- nvinfo : EIATTR_KPARAM_INFO
	.align		4
.L_136:
        /*0038*/ 	.byte	0x04, 0x17
        /*003a*/ 	.short	(.L_138 - .L_137)
.L_137:
        /*003c*/ 	.word	0x00000000
        /*0040*/ 	.short	0x0007
        /*0042*/ 	.short	0x0030
        /*0044*/ 	.byte	0x00, 0xf0, 0x11, 0x00


	//----- nvinfo : EIATTR_KPARAM_INFO
	.align		4
.L_138:
        /*0048*/ 	.byte	0x04, 0x17
        /*004a*/ 	.short	(.L_140 - .L_139)
.L_139:
        /*004c*/ 	.word	0x00000000
        /*0050*/ 	.short	0x0006
        /*0052*/ 	.short	0x0028
        /*0054*/ 	.byte	0x00, 0xf5, 0x21, 0x00


	//----- nvinfo : EIATTR_KPARAM_INFO
	.align		4
.L_140:
        /*0058*/ 	.byte	0x04, 0x17
        /*005a*/ 	.short	(.L_142 - .L_141)
.L_141:
        /*005c*/ 	.word	0x00000000
        /*0060*/ 	.short	0x0005
        /*0062*/ 	.short	0x0020
        /*0064*/ 	.byte	0x00, 0xf5, 0x21, 0x00


	//----- nvinfo : EIATTR_KPARAM_INFO
	.align		4
.L_142:
        /*0068*/ 	.byte	0x04, 0x17
        /*006a*/ 	.short	(.L_144 - .L_143)
.L_143:
        /*006c*/ 	.word	0x00000000
        /*0070*/ 	.short	0x0004
        /*0072*/ 	.short	0x0018
        /*0074*/ 	.byte	0x00, 0xf5, 0x21, 0x00


	//----- nvinfo : EIATTR_KPARAM_INFO
	.align		4
.L_144:
        /*0078*/ 	.byte	0x04, 0x17
        /*007a*/ 	.short	(.L_146 - .L_145)
.L_145:
        /*007c*/ 	.word	0x00000000
        /*0080*/ 	.short	0x0003
        /*0082*/ 	.short	0x0010
        /*0084*/ 	.byte	0x00, 0xf5, 0x21, 0x00


	//----- nvinfo : EIATTR_KPARAM_INFO
	.align		4
.L_146:
        /*0088*/ 	.byte	0x04, 0x17
        /*008a*/ 	.short	(.L_148 - .L_147)
.L_147:
        /*008c*/ 	.word	0x00000000
        /*0090*/ 	.short	0x0002
        /*0092*/ 	.short	0x0008
        /*0094*/ 	.byte	0x00, 0xf5, 0x21, 0x00


	//----- nvinfo : EIATTR_KPARAM_INFO
	.align		4
.L_148:
        /*0098*/ 	.byte	0x04, 0x17
        /*009a*/ 	.short	(.L_150 - .L_149)
.L_149:
        /*009c*/ 	.word	0x00000000
        /*00a0*/ 	.short	0x0001
        /*00a2*/ 	.short	0x0004
        /*00a4*/ 	.byte	0x00, 0xf0, 0x11, 0x00


	//----- nvinfo : EIATTR_KPARAM_INFO
	.align		4
.L_150:
        /*00a8*/ 	.byte	0x04, 0x17
        /*00aa*/ 	.short	(.L_152 - .L_151)
.L_151:
        /*00ac*/ 	.word	0x00000000
        /*00b0*/ 	.short	0x0000
        /*00b2*/ 	.short	0x0000
        /*00b4*/ 	.byte	0x00, 0xf0, 0x11, 0x00


	//----- nvinfo : EIATTR_SPARSE_MMA_MASK
	.align		4
.L_152:
        /*00b8*/ 	.byte	0x03, 0x50
        /*00ba*/ 	.short	0x0000


	//----- nvinfo : EIATTR_MAXREG_COUNT
	.align		4
        /*00bc*/ 	.byte	0x03, 0x1b
        /*00be*/ 	.short	0x00ff


	//----- nvinfo : EIATTR_NUM_BARRIERS
	.align		4
        /*00c0*/ 	.byte	0x02, 0x4c
        /*00c2*/ 	.byte	0x01
	.zero		1


	//----- nvinfo : EIATTR_MERCURY_ISA_VERSION
	.align		4
        /*00c4*/ 	.byte	0x03, 0x5f
        /*00c6*/ 	.short	0x0101


	//----- nvinfo : EIATTR_COOP_GROUP_MASK_REGIDS
	.align		4
        /*00c8*/ 	.byte	0x04, 0x29
        /*00ca*/ 	.short	(.L_154 - .L_153)


	//   ....[0]....
.L_153:
        /*00cc*/ 	.word	0xffffffff


	//   ....[1]....
        /*00d0*/ 	.word	0xffffffff


	//   ....[2]....
        /*00d4*/ 	.word	0xffffffff


	//   ....[3]....
        /*00d8*/ 	.word	0xffffffff


	//   ....[4]....
        /*00dc*/ 	.word	0xffffffff


	//   ....[5]....
        /*00e0*/ 	.word	0xffffffff


	//   ....[6]....
        /*00e4*/ 	.word	0xffffffff


	//   ....[7]....
        /*00e8*/ 	.word	0xffffffff


	//   ....[8]....
        /*00ec*/ 	.word	0xffffffff


	//   ....[9]....
        /*00f0*/ 	.word	0xffffffff


	//----- nvinfo : EIATTR_COOP_GROUP_INSTR_OFFSETS
	.align		4
.L_154:
        /*00f4*/ 	.byte	0x04, 0x28
        /*00f6*/ 	.short	(.L_156 - .L_155)


	//   ....[0]....
.L_155:
        /*00f8*/ 	.word	0x00001720


	//   ....[1]....
        /*00fc*/ 	.word	0x00001780


	//   ....[2]....
        /*0100*/ 	.word	0x000017c0


	//   ....[3]....
        /*0104*/ 	.word	0x00001800


	//   ....[4]....
        /*0108*/ 	.word	0x00001850


	//   ....[5]....
        /*010c*/ 	.word	0x00002230


	//   ....[6]....
        /*0110*/ 	.word	0x00002270


	//   ....[7]....
        /*0114*/ 	.word	0x00002290


	//   ....[8]....
        /*0118*/ 	.word	0x000022b0


	//   ....[9]....
        /*011c*/ 	.word	0x000022d0


	//----- nvinfo : EIATTR_VRC_CTA_INIT_COUNT
	.align		4
.L_156:
        /*0120*/ 	.byte	0x02, 0x4a
	.zero		1
	.zero		1


	//----- nvinfo : EIATTR_EXIT_INSTR_OFFSETS
	.align		4
        /*0124*/ 	.byte	0x04, 0x1c
        /*0126*/ 	.short	(.L_158 - .L_157)


	//   ....[0]....
.L_157:
        /*0128*/ 	.word	0x00002d40


	//   ....[1]....
        /*012c*/ 	.word	0x00003070


	//   ....[2]....
        /*0130*/ 	.word	0x00003220


	//   ....[3]....
        /*0134*/ 	.word	0x000040a0


	//----- nvinfo : EIATTR_CRS_STACK_SIZE
	.align		4
.L_158:
        /*0138*/ 	.byte	0x04, 0x1e
        /*013a*/ 	.short	(.L_160 - .L_159)
.L_159:
        /*013c*/ 	.word	0x00000000


	//----- nvinfo : EIATTR_CBANK_PARAM_SIZE
	.align		4
.L_160:
        /*0140*/ 	.byte	0x03, 0x19
        /*0142*/ 	.short	0x0040


	//----- nvinfo : EIATTR_PARAM_CBANK
	.align		4
        /*0144*/ 	.byte	0x04, 0x0a
        /*0146*/ 	.short	(.L_162 - .L_161)
	.align		4
.L_161:
        /*0148*/ 	.word	index@(.nv.constant0._Z21multihead_attn_kerneliiPKfPfS1_S0_S0_iiii)
        /*014c*/ 	.short	0x0380
        /*014e*/ 	.short	0x0040


	//----- nvinfo : EIATTR_SW_WAR
	.align		4
.L_162:
        /*0150*/ 	.byte	0x04, 0x36
        /*0152*/ 	.short	(.L_164 - .L_163)
.L_163:
        /*0154*/ 	.word	0x00000008
.L_164:


//--------------------- .nv.info._Z20rope_rotation_kerneliPfS_ii --------------------------
	.section	.nv.info._Z20rope_rotation_kerneliPfS_ii,"",@"SHT_CUDA_INFO"
	.sectionflags	@""
	.align	4


	//----- nvinfo : EIATTR_CUDA_API_VERSION
	.align		4
        /*0000*/ 	.byte	0x04, 0x37
        /*0002*/ 	.short	(.L_166 - .L_165)
.L_165:
        /*0004*/ 	.word	0x00000082


	//----- nvinfo : EIATTR_KPARAM_INFO
	.align		4
.L_166:
        /*0008*/ 	.byte	0x04, 0x17
        /*000a*/ 	.short	(.L_168 - .L_167)
.L_167:
        /*000c*/ 	.word	0x00000000
        /*0010*/ 	.short	0x0004
        /*0012*/ 	.short	0x001c
        /*0014*/ 	.byte	0x00, 0xf0, 0x11, 0x00


	//----- nvinfo : EIATTR_KPARAM_INFO
	.align		4
.L_168:
        /*0018*/ 	.byte	0x04, 0x17
        /*001a*/ 	.short	(.L_170 - .L_169)
.L_169:
        /*001c*/ 	.word	0x00000000
        /*0020*/ 	.short	0x0003
        /*0022*/ 	.short	0x0018
        /*0024*/ 	.byte	0x00, 0xf0, 0x11, 0x00


	//----- nvinfo : EIATTR_KPARAM_INFO
	.align		4
.L_170:
        /*0028*/ 	.byte	0x04, 0x17
        /*002a*/ 	.short	(.L_172 - .L_171)
.L_171:
        /*002c*/ 	.word	0x00000000
        /*0030*/ 	.short	0x0002
        /*0032*/ 	.short	0x0010
        /*0034*/ 	.byte	0x00, 0xf5, 0x21, 0x00


	//----- nvinfo : EIATTR_KPARAM_INFO
	.align		4
.L_172:
        /*0038*/ 	.byte	0x04, 0x17
        /*003a*/ 	.short	(.L_174 - .L_173)
.L_173:
        /*003c*/ 	.word	0x00000000
        /*0040*/ 	.short	0x0001
        /*0042*/ 	.short	0x0008
        /*0044*/ 	.byte	0x00, 0xf5, 0x21, 0x00


	//----- nvinfo : EIATTR_KPARAM_INFO
	.align		4
.L_174:
        /*0048*/ 	.byte	0x04, 0x17
        /*004a*/ 	.short	(.L_176 - .L_175)
.L_175:
        /*004c*/ 	.word	0x00000000
        /*0050*/ 	.short	0x0000
        /*0052*/ 	.short	0x0000
        /*0054*/ 	.byte	0x00, 0xf0, 0x11, 0x00


	//----- nvinfo : EIATTR_SPARSE_MMA_MASK
	.align		4
.L_176:
        /*0058*/ 	.byte	0x03, 0x50
        /*005a*/ 	.short	0x0000


	//----- nvinfo : EIATTR_MAXREG_COUNT
	.align		4
        /*005c*/ 	.byte	0x03, 0x1b
        /*005e*/ 	.short	0x00ff


	//----- nvinfo : EIATTR_MERCURY_ISA_VERSION
	.align		4
        /*0060*/ 	.byte	0x03, 0x5f
        /*0062*/ 	.short	0x0101


	//----- nvinfo : EIATTR_VRC_CTA_INIT_COUNT
	.align		4
        /*0064*/ 	.byte	0x02, 0x4a
	.zero		1
	.zero		1


	//----- nvinfo : EIATTR_EXIT_INSTR_OFFSETS
	.align		4
        /*0068*/ 	.byte	0x04, 0x1c
        /*006a*/ 	.short	(.L_178 - .L_177)


	//   ....[0]....
.L_177:
        /*006c*/ 	.word	0x00000060


	//   ....[1]....
        /*0070*/ 	.word	0x00001130


	//----- nvinfo : EIATTR_CRS_STACK_SIZE
	.align		4
.L_178:
        /*0074*/ 	.byte	0x04, 0x1e
        /*0076*/ 	.short	(.L_180 - .L_179)
.L_179:
        /*0078*/ 	.word	0x00000000


	//----- nvinfo : EIATTR_CBANK_PARAM_SIZE
	.align		4
.L_180:
        /*007c*/ 	.byte	0x03, 0x19
        /*007e*/ 	.short	0x0020


	//----- nvinfo : EIATTR_PARAM_CBANK
	.align		4
        /*0080*/ 	.byte	0x04, 0x0a
        /*0082*/ 	.short	(.L_182 - .L_181)
	.align		4
.L_181:
        /*0084*/ 	.word	index@(.nv.constant0._Z20rope_rotation_kerneliPfS_ii)
        /*0088*/ 	.short	0x0380
        /*008a*/ 	.short	0x0020


	//----- nvinfo : EIATTR_SW_WAR
	.align		4
.L_182:
        /*008c*/ 	.byte	0x04, 0x36
        /*008e*/ 	.short	(.L_184 - .L_183)
.L_183:
        /*0090*/ 	.word	0x00000008
.L_184:


//--------------------- .nv.info._Z14rmsnorm_kernelPfPKfS1_i --------------------------
	.section	.nv.info._Z14rmsnorm_kernelPfPKfS1_i,"",@"SHT_CUDA_INFO"
	.sectionflags	@""
	.align	4


	//----- nvinfo : EIATTR_CUDA_API_VERSION
	.align		4
        /*0000*/ 	.byte	0x04, 0x37
        /*0002*/ 	.short	(.L_186 - .L_185)
.L_185:
        /*0004*/ 	.word	0x00000082


	//----- nvinfo : EIATTR_KPARAM_INFO
	.align		4
.L_186:
        /*0008*/ 	.byte	0x04, 0x17
        /*000a*/ 	.short	(.L_188 - .L_187)
.L_187:
        /*000c*/ 	.word	0x00000000
        /*0010*/ 	.short	0x0003
        /*0012*/ 	.short	0x0018
        /*0014*/ 	.byte	0x00, 0xf0, 0x11, 0x00


	//----- nvinfo : EIATTR_KPARAM_INFO
	.align		4
.L_188:
        /*0018*/ 	.byte	0x04, 0x17
        /*001a*/ 	.short	(.L_190 - .L_189)
.L_189:
        /*001c*/ 	.word	0x00000000
        /*0020*/ 	.short	0x0002
        /*0022*/ 	.short	0x0010
        /*0024*/ 	.byte	0x00, 0xf5, 0x21, 0x00


	//----- nvinfo : EIATTR_KPARAM_INFO
	.align		4
.L_190:
        /*0028*/ 	.byte	0x04, 0x17
        /*002a*/ 	.short	(.L_192 - .L_191)
.L_191:
        /*002c*/ 	.word	0x00000000
        /*0030*/ 	.short	0x0001
        /*0032*/ 	.short	0x0008
        /*0034*/ 	.byte	0x00, 0xf5, 0x21, 0x00


	//----- nvinfo : EIATTR_KPARAM_INFO
	.align		4
.L_192:
        /*0038*/ 	.byte	0x04, 0x17
        /*003a*/ 	.short	(.L_194 - .L_193)
.L_193:
        /*003c*/ 	.word	0x00000000
        /*0040*/ 	.short	0x0000
        /*0042*/ 	.short	0x0000
        /*0044*/ 	.byte	0x00, 0xf5, 0x21, 0x00


	//----- nvinfo : EIATTR_SPARSE_MMA_MASK
	.align		4
.L_194:
        /*0048*/ 	.byte	0x03, 0x50
        /*004a*/ 	.short	0x0000


	//----- nvinfo : EIATTR_MAXREG_COUNT
	.align		4
        /*004c*/ 	.byte	0x03, 0x1b
        /*004e*/ 	.short	0x00ff


	//----- nvinfo : EIATTR_NUM_BARRIERS
	.align		4
        /*0050*/ 	.byte	0x02, 0x4c
        /*0052*/ 	.byte	0x01
	.zero		1


	//----- nvinfo : EIATTR_MERCURY_ISA_VERSION
	.align		4
        /*0054*/ 	.byte	0x03, 0x5f
        /*0056*/ 	.short	0x0101


	//----- nvinfo : EIATTR_COOP_GROUP_MASK_REGIDS
	.align		4
        /*0058*/ 	.byte	0x04, 0x29
        /*005a*/ 	.short	(.L_196 - .L_195)


	//   ....[0]....
.L_195:
        /*005c*/ 	.word	0xffffffff


	//   ....[1]....
        /*0060*/ 	.word	0xffffffff


	//   ....[2]....
        /*0064*/ 	.word	0xffffffff


	//   ....[3]....
        /*0068*/ 	.word	0xffffffff


	//   ....[4]....
        /*006c*/ 	.word	0xffffffff


	//----- nvinfo : EIATTR_COOP_GROUP_INSTR_OFFSETS
	.align		4
.L_196:
        /*0070*/ 	.byte	0x04, 0x28
        /*0072*/ 	.short	(.L_198 - .L_197)


	//   ....[0]....
.L_197:
        /*0074*/ 	.word	0x00000130


	//   ....[1]....
        /*0078*/ 	.word	0x00000170


	//   ....[2]....
        /*007c*/ 	.word	0x000001e0


	//   ....[3]....
        /*0080*/ 	.word	0x00000220


	//   ....[4]....
        /*0084*/ 	.word	0x00000240


	//----- nvinfo : EIATTR_VRC_CTA_INIT_COUNT
	.align		4
.L_198:
        /*0088*/ 	.byte	0x02, 0x4a
	.zero		1
	.zero		1


	//----- nvinfo : EIATTR_EXIT_INSTR_OFFSETS
	.align		4
        /*008c*/ 	.byte	0x04, 0x1c
        /*008e*/ 	.short	(.L_200 - .L_199)


	//   ....[0]....
.L_199:
        /*0090*/ 	.word	0x000006a0


	//   ....[1]....
        /*0094*/ 	.word	0x000007e0


	//----- nvinfo : EIATTR_CRS_STACK_SIZE
	.align		4
.L_200:
        /*0098*/ 	.byte	0x04, 0x1e
        /*009a*/ 	.short	(.L_202 - .L_201)
.L_201:
        /*009c*/ 	.word	0x00000000


	//----- nvinfo : EIATTR_CBANK_PARAM_SIZE
	.align		4
.L_202:
        /*00a0*/ 	.byte	0x03, 0x19
        /*00a2*/ 	.short	0x001c


	//----- nvinfo : EIATTR_PARAM_CBANK
	.align		4
        /*00a4*/ 	.byte	0x04, 0x0a
        /*00a6*/ 	.short	(.L_204 - .L_203)
	.align		4
.L_203:
        /*00a8*/ 	.word	index@(.nv.constant0._Z14rmsnorm_kernelPfPKfS1_i)
        /*00ac*/ 	.short	0x0380
        /*00ae*/ 	.short	0x001c


	//----- nvinfo : EIATTR_SW_WAR
	.align		4
.L_204:
        /*00b0*/ 	.byte	0x04, 0x36
        /*00b2*/ 	.short	(.L_206 - .L_205)
.L_205:
        /*00b4*/ 	.word	0x00000008
.L_206:


//--------------------- .nv.callgraph             --------------------------
	.section	.nv.callgraph,"",@"SHT_CUDA_CALLGRAPH"
	.align	4
	.sectionentsize	8
	.align		4
        /*0000*/ 	.word	0x00000000
	.align		4
        /*0004*/ 	.word	0xffffffff
	.align		4
        /*0008*/ 	.word	0x00000000
	.align		4
        /*000c*/ 	.word	0xfffffffe
	.align		4
        /*0010*/ 	.word	0x00000000
	.align		4
        /*0014*/ 	.word	0xfffffffd
	.align		4
        /*0018*/ 	.word	0x00000000
	.align		4
        /*001c*/ 	.word	0xfffffffc


//--------------------- .nv.constant4             --------------------------
	.section	.nv.constant4,"a",@progbits
	.align	8
	.align		8
.nv.constant4:
        /*0000*/ 	.dword	_ZN34_INTERNAL_c96f32af_4_k_cu_000cf5d94cuda3std3__45__cpo5beginE
	.align		8
        /*0008*/ 	.dword	_ZN34_INTERNAL_c96f32af_4_k_cu_000cf5d94cuda3std3__45__cpo3endE
	.align		8
        /*0010*/ 	.dword	_ZN34_INTERNAL_c96f32af_4_k_cu_000cf5d94cuda3std3__45__cpo6cbeginE
	.align		8
        /*0018*/ 	.dword	_ZN34_INTERNAL_c96f32af_4_k_cu_000cf5d94cuda3std3__45__cpo4cendE
	.align		8
        /*0020*/ 	.dword	_ZN34_INTERNAL_c96f32af_4_k_cu_000cf5d94cuda3std3__45__cpo6rbeginE
	.align		8
        /*0028*/ 	.dword	_ZN34_INTERNAL_c96f32af_4_k_cu_000cf5d94cuda3std3__45__cpo4rendE
	.align		8
        /*0030*/ 	.dword	_ZN34_INTERNAL_c96f32af_4_k_cu_000cf5d94cuda3std3__45__cpo7crbeginE
	.align		8
        /*0038*/ 	.dword	_ZN34_INTERNAL_c96f32af_4_k_cu_000cf5d94cuda3std3__45__cpo5crendE
	.align		8
        /*0040*/ 	.dword	_ZN34_INTERNAL_c96f32af_4_k_cu_000cf5d94cuda3std3__436_GLOBAL__N__c96f32af_4_k_cu_000cf5d96ignoreE
	.align		8
        /*0048*/ 	.dword	_ZN34_INTERNAL_c96f32af_4_k_cu_000cf5d94cuda3std3__419piecewise_constructE
	.align		8
        /*0050*/ 	.dword	_ZN34_INTERNAL_c96f32af_4_k_cu_000cf5d94cuda3std3__48in_placeE
	.align		8
        /*0058*/ 	.dword	_ZN34_INTERNAL_c96f32af_4_k_cu_000cf5d94cuda3std3__420unreachable_sentinelE
	.align		8
        /*0060*/ 	.dword	_ZN34_INTERNAL_c96f32af_4_k_cu_000cf5d94cuda3std3__47nulloptE
	.align		8
        /*0068*/ 	.dword	_ZN34_INTERNAL_c96f32af_4_k_cu_000cf5d94cuda3std3__48unexpectE
	.align		8
        /*0070*/ 	.dword	_ZN34_INTERNAL_c96f32af_4_k_cu_000cf5d94cuda3std6ranges3__45__cpo4swapE
	.align		8
        /*0078*/ 	.dword	_ZN34_INTERNAL_c96f32af_4_k_cu_000cf5d94cuda3std6ranges3__45__cpo9iter_moveE
	.align		8
        /*0080*/ 	.dword	_ZN34_INTERNAL_c96f32af_4_k_cu_000cf5d94cuda3std6ranges3__45__cpo5beginE
	.align		8
        /*0088*/ 	.dword	_ZN34_INTERNAL_c96f32af_4_k_cu_000cf5d94cuda3std6ranges3__45__cpo3endE
	.align		8
        /*0090*/ 	.dword	_ZN34_INTERNAL_c96f32af_4_k_cu_000cf5d94cuda3std6ranges3__45__cpo6cbeginE
	.align		8
        /*0098*/ 	.dword	_ZN34_INTERNAL_c96f32af_4_k_cu_000cf5d94cuda3std6ranges3__45__cpo4cendE
	.align		8
        /*00a0*/ 	.dword	_ZN34_INTERNAL_c96f32af_4_k_cu_000cf5d94cuda3std6ranges3__45__cpo7advanceE
	.align		8
        /*00a8*/ 	.dword	_ZN34_INTERNAL_c96f32af_4_k_cu_000cf5d94cuda3std6ranges3__45__cpo9iter_swapE
	.align		8
        /*00b0*/ 	.dword	_ZN34_INTERNAL_c96f32af_4_k_cu_000cf5d94cuda3std6ranges3__45__cpo4nextE
	.align		8
        /*00b8*/ 	.dword	_ZN34_INTERNAL_c96f32af_4_k_cu_000cf5d94cuda3std6ranges3__45__cpo4prevE
	.align		8
        /*00c0*/ 	.dword	_ZN34_INTERNAL_c96f32af_4_k_cu_000cf5d94cuda3std6ranges3__45__cpo4dataE
	.align		8
        /*00c8*/ 	.dword	_ZN34_INTERNAL_c96f32af_4_k_cu_000cf5d94cuda3std6ranges3__45__cpo5cdataE
	.align		8
        /*00d0*/ 	.dword	_ZN34_INTERNAL_c96f32af_4_k_cu_000cf5d94cuda3std6ranges3__45__cpo4sizeE
	.align		8
        /*00d8*/ 	.dword	_ZN34_INTERNAL_c96f32af_4_k_cu_000cf5d94cuda3std6ranges3__45__cpo5ssizeE
	.align		8
        /*00e0*/ 	.dword	_ZN34_INTERNAL_c96f32af_4_k_cu_000cf5d94cuda3std6ranges3__45__cpo8distanceE
	.align		8
        /*00e8*/ 	.dword	_ZN34_INTERNAL_c96f32af_4_k_cu_000cf5d96thrust24THRUST_300001_SM_1000_NS6system6detail10sequential3seqE
	.align		8
        /*00f0*/ 	.dword	_ZN34_INTERNAL_c96f32af_4_k_cu_000cf5d96thrust24THRUST_300001_SM_1000_NS12placeholders2_1E
	.align		8
        /*00f8*/ 	.dword	_ZN34_INTERNAL_c96f32af_4_k_cu_000cf5d96thrust24THRUST_300001_SM_1000_NS12placeholders2_2E
	.align		8
        /*0100*/ 	.dword	_ZN34_INTERNAL_c96f32af_4_k_cu_000cf5d96thrust24THRUST_300001_SM_1000_NS12placeholders2_3E
	.align		8
        /*0108*/ 	.dword	_ZN34_INTERNAL_c96f32af_4_k_cu_000cf5d96thrust24THRUST_300001_SM_1000_NS12placeholders2_4E
	.align		8
        /*0110*/ 	.dword	_ZN34_INTERNAL_c96f32af_4_k_cu_000cf5d96thrust24THRUST_300001_SM_1000_NS12placeholders2_5E
	.align		8
        /*0118*/ 	.dword	_ZN34_INTERNAL_c96f32af_4_k_cu_000cf5d96thrust24THRUST_300001_SM_1000_NS12placeholders2_6E
	.align		8
        /*0120*/ 	.dword	_ZN34_INTERNAL_c96f32af_4_k_cu_000cf5d96thrust24THRUST_300001_SM_1000_NS12placeholders2_7E
	.align		8
        /*0128*/ 	.dword	_ZN34_INTERNAL_c96f32af_4_k_cu_000cf5d96thrust24THRUST_300001_SM_1000_NS12placeholders2_8E
	.align		8
        /*0130*/ 	.dword	_ZN34_INTERNAL_c96f32af_4_k_cu_000cf5d96thrust24THRUST_300001_SM_1000_NS12placeholders2_9E
	.align		8
        /*0138*/ 	.dword	_ZN34_INTERNAL_c96f32af_4_k_cu_000cf5d96thrust24THRUST_300001_SM_1000_NS12placeholders3_10E
	.align		8
        /*0140*/ 	.dword	__cudart_i2opi_f


//--------------------- .text._ZN3cub18CUB_300001_SM_10006detail11EmptyKernelIvEEvv --------------------------
	.section	.text._ZN3cub18CUB_300001_SM_10006detail11EmptyKernelIvEEvv,"ax",@progbits
	.align	128
        .global         _ZN3cub18CUB_300001_SM_10006detail11EmptyKernelIvEEvv
        .type           _ZN3cub18CUB_300001_SM_10006detail11EmptyKernelIvEEvv,@function
        .size           _ZN3cub18CUB_300001_SM_10006detail11EmptyKernelIvEEvv,(.L_x_157 - _ZN3cub18CUB_300001_SM_10006detail11EmptyKernelIvEEvv)
        .other          _ZN3cub18CUB_300001_SM_10006detail11EmptyKernelIvEEvv,@"STO_CUDA_ENTRY STV_DEFAULT"
_ZN3cub18CUB_300001_SM_10006detail11EmptyKernelIvEEvv:
.text._ZN3cub18CUB_300001_SM_10006detail11EmptyKernelIvEEvv:
[----:B------:R-:W-:Y:S01]  /*0000*/  LDC R1, c[0x0][0x37c] ;  /* 0x0000df00ff017b82 */ /* 0x000fe20000000800 */
[----:B------:R-:W-:Y:S05]  /*0010*/  EXIT ;  /* 0x000000000000794d */ /* 0x000fea0003800000 */
.L_x_0:
[----:B------:R-:W-:-:S00]  /*0020*/  BRA `(.L_x_0) ;  /* 0xfffffffc00fc7947 */ /* 0x000fc0000383ffff */
[----:B------:R-:W-:-:S00]  /*0030*/  NOP ;  /* 0x0000000000007918 */ /* 0x000fc00000000000 */
        /* <DEDUP_REMOVED lines=12> */
.L_x_157:


//--------------------- .text._Z12accum_kernelPfPKfi --------------------------
	.section	.text._Z12accum_kernelPfPKfi,"ax",@progbits
	.align	128
        .global         _Z12accum_kernelPfPKfi
        .type           _Z12accum_kernelPfPKfi,@function
        .size           _Z12accum_kernelPfPKfi,(.L_x_158 - _Z12accum_kernelPfPKfi)
        .other          _Z12accum_kernelPfPKfi,@"STO_CUDA_ENTRY STV_DEFAULT"
_Z12accum_kernelPfPKfi:
.text._Z12accum_kernelPfPKfi:
[----:B------:R-:W-:Y:S01]  /*0000*/  LDC R1, c[0x0][0x37c] ;  /* 0x0000df00ff017b82 */ /* 0x000fe20000000800 */
[----:B------:R-:W0:Y:S07]  /*0010*/  S2R R0, SR_TID.X ;  /* 0x0000000000007919 */ /* 0x000e2e0000002100 */
[----:B------:R-:W0:Y:S01]  /*0020*/  S2UR UR4, SR_CTAID.X ;  /* 0x00000000000479c3 */ /* 0x000e220000002500 */
[----:B------:R-:W1:Y:S07]  /*0030*/  LDCU UR5, c[0x0][0x390] ;  /* 0x00007200ff0577ac */ /* 0x000e6e0008000800 */
[----:B------:R-:W0:Y:S02]  /*0040*/  LDC R7, c[0x0][0x360] ;  /* 0x0000d800ff077b82 */ /* 0x000e240000000800 */
[----:B0-----:R-:W-:-:S05]  /*0050*/  IMAD R7, R7, UR4, R0 ;  /* 0x0000000407077c24 */ /* 0x001fca000f8e0200 */
[----:B-1----:R-:W-:-:S13]  /*0060*/  ISETP.GE.AND P0, PT, R7, UR5, PT ;  /* 0x0000000507007c0c */ /* 0x002fda000bf06270 */
[----:B------:R-:W-:Y:S05]  /*0070*/  @P0 EXIT ;  /* 0x000000000000094d */ /* 0x000fea0003800000 */
[----:B------:R-:W0:Y:S01]  /*0080*/  LDC.64 R2, c[0x0][0x388] ;  /* 0x0000e200ff027b82 */ /* 0x000e220000000a00 */
[----:B------:R-:W1:Y:S07]  /*0090*/  LDCU.64 UR4, c[0x0][0x358] ;  /* 0x00006b00ff0477ac */ /* 0x000e6e0008000a00 */
[----:B------:R-:W2:Y:S01]  /*00a0*/  LDC.64 R4, c[0x0][0x380] ;  /* 0x0000e000ff047b82 */ /* 0x000ea20000000a00 */
[----:B0-----:R-:W-:-:S06]  /*00b0*/  IMAD.WIDE R2, R7, 0x4, R2 ;  /* 0x0000000407027825 */ /* 0x001fcc00078e0202 */
[----:B-1----:R-:W3:Y:S01]  /*00c0*/  LDG.E R2, desc[UR4][R2.64] ;  /* 0x0000000402027981 */ /* 0x002ee2000c1e1900 */
[----:B--2---:R-:W-:-:S05]  /*00d0*/  IMAD.WIDE R4, R7, 0x4, R4 ;  /* 0x0000000407047825 */ /* 0x004fca00078e0204 */
[----:B------:R-:W3:Y:S02]  /*00e0*/  LDG.E R7, desc[UR4][R4.64] ;  /* 0x0000000404077981 */ /* 0x000ee4000c1e1900 */
[----:B---3--:R-:W-:-:S05]  /*00f0*/  FADD R7, R2, R7 ;  /* 0x0000000702077221 */ /* 0x008fca0000000000 */
[----:B------:R-:W-:Y:S01]  /*0100*/  STG.E desc[UR4][R4.64], R7 ;  /* 0x0000000704007986 */ /* 0x000fe2000c101904 */
[----:B------:R-:W-:Y:S05]  /*0110*/  EXIT ;  /* 0x000000000000794d */ /* 0x000fea0003800000 */
.L_x_1:
        /* <DEDUP_REMOVED lines=14> */
.L_x_158:


//--------------------- .text._Z15silu_mul_kernelPfPKfi --------------------------
	.section	.text._Z15silu_mul_kernelPfPKfi,"ax",@progbits
	.align	128
        .global         _Z15silu_mul_kernelPfPKfi
        .type           _Z15silu_mul_kernelPfPKfi,@function
        .size           _Z15silu_mul_kernelPfPKfi,(.L_x_149 - _Z15silu_mul_kernelPfPKfi)
        .other          _Z15silu_mul_kernelPfPKfi,@"STO_CUDA_ENTRY STV_DEFAULT"
_Z15silu_mul_kernelPfPKfi:
.text._Z15silu_mul_kernelPfPKfi:
        /* <DEDUP_REMOVED lines=9> */
[----:B------:R-:W1:Y:S01]  /*0090*/  LDCU.64 UR4, c[0x0][0x358] ;  /* 0x00006b00ff0477ac */ /* 0x000e620008000a00 */
[----:B0-----:R-:W-:-:S05]  /*00a0*/  IMAD.WIDE R4, R6, 0x4, R4 ;  /* 0x0000000406047825 */ /* 0x001fca00078e0204 */
[----:B-1----:R-:W2:Y:S01]  /*00b0*/  LDG.E R3, desc[UR4][R4.64] ;  /* 0x0000000404037981 */ /* 0x002ea2000c1e1900 */
[----:B------:R-:W-:Y:S01]  /*00c0*/  IMAD.MOV.U32 R0, RZ, RZ, 0x3bbb989d ;  /* 0x3bbb989dff007424 */ /* 0x000fe200078e00ff */
[----:B------:R-:W-:Y:S01]  /*00d0*/  BSSY.RECONVERGENT B0, `(.L_x_2) ;  /* 0x0000016000007945 */ /* 0x000fe20003800200 */
[----:B------:R-:W-:Y:S02]  /*00e0*/  IMAD.MOV.U32 R7, RZ, RZ, 0x437c0000 ;  /* 0x437c0000ff077424 */ /* 0x000fe400078e00ff */
[----:B--2---:R-:W-:-:S04]  /*00f0*/  FFMA.SAT R0, R3, -R0, 0.5 ;  /* 0x3f00000003007423 */ /* 0x004fc80000002800 */
[----:B------:R-:W-:-:S04]  /*0100*/  FFMA.RM R0, R0, R7, 12582913 ;  /* 0x4b40000100007423 */ /* 0x000fc80000004007 */
[C---:B------:R-:W-:Y:S01]  /*0110*/  FADD R2, R0.reuse, -12583039 ;  /* 0xcb40007f00027421 */ /* 0x040fe20000000000 */
[----:B------:R-:W-:-:S03]  /*0120*/  SHF.L.U32 R0, R0, 0x17, RZ ;  /* 0x0000001700007819 */ /* 0x000fc600000006ff */
[----:B------:R-:W-:-:S04]  /*0130*/  FFMA R2, R3, -1.4426950216293334961, -R2 ;  /* 0xbfb8aa3b03027823 */ /* 0x000fc80000000802 */
[----:B------:R-:W-:-:S04]  /*0140*/  FFMA R2, R3, -1.925963033500011079e-08, R2 ;  /* 0xb2a5706003027823 */ /* 0x000fc80000000002 */
[----:B------:R-:W0:Y:S02]  /*0150*/  MUFU.EX2 R7, R2 ;  /* 0x0000000200077308 */ /* 0x000e240000000800 */
[----:B0-----:R-:W-:-:S04]  /*0160*/  FFMA R0, R0, R7, 1 ;  /* 0x3f80000000007423 */ /* 0x001fc80000000007 */
[----:B------:R-:W-:-:S05]  /*0170*/  VIADD R7, R0, 0x1800000 ;  /* 0x0180000000077836 */ /* 0x000fca0000000000 */
[----:B------:R-:W-:-:S04]  /*0180*/  LOP3.LUT R7, R7, 0x7f800000, RZ, 0xc0, !PT ;  /* 0x7f80000007077812 */ /* 0x000fc800078ec0ff */
[----:B------:R-:W-:-:S13]  /*0190*/  ISETP.GT.U32.AND P0, PT, R7, 0x1ffffff, PT ;  /* 0x01ffffff0700780c */ /* 0x000fda0003f04070 */
[----:B------:R-:W-:Y:S05]  /*01a0*/  @P0 BRA `(.L_x_3) ;  /* 0x0000000000100947 */ /* 0x000fea0003800000 */
[----:B------:R-:W-:-:S07]  /*01b0*/  MOV R8, 0x1d0 ;  /* 0x000001d000087802 */ /* 0x000fce0000000f00 */
[----:B------:R-:W-:Y:S05]  /*01c0*/  CALL.REL.NOINC `($__internal_0_$__cuda_sm20_rcp_rn_f32_slowpath) ;  /* 0x0000000000387944 */ /* 0x000fea0003c00000 */
[----:B------:R-:W-:Y:S01]  /*01d0*/  MOV R2, R7 ;  /* 0x0000000700027202 */ /* 0x000fe20000000f00 */
[----:B------:R-:W-:Y:S06]  /*01e0*/  BRA `(.L_x_4) ;  /* 0x0000000000107947 */ /* 0x000fec0003800000 */
.L_x_3:
[----:B------:R-:W0:Y:S02]  /*01f0*/  MUFU.RCP R7, R0 ;  /* 0x0000000000077308 */ /* 0x000e240000001000 */
[----:B0-----:R-:W-:-:S04]  /*0200*/  FFMA R2, R0, R7, -1 ;  /* 0xbf80000000027423 */ /* 0x001fc80000000007 */
[----:B------:R-:W-:-:S04]  /*0210*/  FADD.FTZ R2, -R2, -RZ ;  /* 0x800000ff02027221 */ /* 0x000fc80000010100 */
[----:B------:R-:W-:-:S07]  /*0220*/  FFMA R2, R7, R2, R7 ;  /* 0x0000000207027223 */ /* 0x000fce0000000007 */
.L_x_4:
[----:B------:R-:W-:Y:S05]  /*0230*/  BSYNC.RECONVERGENT B0 ;  /* 0x0000000000007941 */ /* 0x000fea0003800200 */
.L_x_2:
[----:B------:R-:W0:Y:S02]  /*0240*/  LDC.64 R8, c[0x0][0x388] ;  /* 0x0000e200ff087b82 */ /* 0x000e240000000a00 */
[----:B0-----:R-:W-:-:S06]  /*0250*/  IMAD.WIDE R6, R6, 0x4, R8 ;  /* 0x0000000406067825 */ /* 0x001fcc00078e0208 */
[----:B------:R-:W2:Y:S01]  /*0260*/  LDG.E R7, desc[UR4][R6.64] ;  /* 0x0000000406077981 */ /* 0x000ea2000c1e1900 */
[----:B------:R-:W-:-:S04]  /*0270*/  FMUL R2, R3, R2 ;  /* 0x0000000203027220 */ /* 0x000fc80000400000 */
[----:B--2---:R-:W-:-:S05]  /*0280*/  FMUL R3, R2, R7 ;  /* 0x0000000702037220 */ /* 0x004fca0000400000 */
[----:B------:R-:W-:Y:S01]  /*0290*/  STG.E desc[UR4][R4.64], R3 ;  /* 0x0000000304007986 */ /* 0x000fe2000c101904 */
[----:B------:R-:W-:Y:S05]  /*02a0*/  EXIT ;  /* 0x000000000000794d */ /* 0x000fea0003800000 */
        .weak           $__internal_0_$__cuda_sm20_rcp_rn_f32_slowpath
        .type           $__internal_0_$__cuda_sm20_rcp_rn_f32_slowpath,@function
        .size           $__internal_0_$__cuda_sm20_rcp_rn_f32_slowpath,(.L_x_149 - $__internal_0_$__cuda_sm20_rcp_rn_f32_slowpath)
$__internal_0_$__cuda_sm20_rcp_rn_f32_slowpath:
[----:B------:R-:W-:Y:S01]  /*02b0*/  IMAD.SHL.U32 R2, R0, 0x2, RZ ;  /* 0x0000000200027824 */ /* 0x000fe200078e00ff */
[----:B------:R-:W-:Y:S04]  /*02c0*/  BSSY.RECONVERGENT B1, `(.L_x_5) ;  /* 0x0000030000017945 */ /* 0x000fe80003800200 */
[----:B------:R-:W-:-:S04]  /*02d0*/  SHF.R.U32.HI R2, RZ, 0x18, R2 ;  /* 0x00000018ff027819 */ /* 0x000fc80000011602 */
[----:B------:R-:W-:-:S13]  /*02e0*/  ISETP.NE.U32.AND P0, PT, R2, RZ, PT ;  /* 0x000000ff0200720c */ /* 0x000fda0003f05070 */
[----:B------:R-:W-:Y:S05]  /*02f0*/  @P0 BRA `(.L_x_6) ;  /* 0x0000000000280947 */ /* 0x000fea0003800000 */
[----:B------:R-:W-:-:S04]  /*0300*/  SHF.L.U32 R2, R0, 0x1, RZ ;  /* 0x0000000100027819 */ /* 0x000fc800000006ff */
[----:B------:R-:W-:-:S13]  /*0310*/  ISETP.NE.AND P0, PT, R2, RZ, PT ;  /* 0x000000ff0200720c */ /* 0x000fda0003f05270 */
[----:B------:R-:W-:Y:S01]  /*0320*/  @P0 FFMA R9, R0, 1.84467440737095516160e+19, RZ ;  /* 0x5f80000000090823 */ /* 0x000fe200000000ff */
[----:B------:R-:W-:Y:S08]  /*0330*/  @!P0 MUFU.RCP R7, R0 ;  /* 0x0000000000078308 */ /* 0x000ff00000001000 */
[----:B------:R-:W0:Y:S02]  /*0340*/  @P0 MUFU.RCP R2, R9 ;  /* 0x0000000900020308 */ /* 0x000e240000001000 */
[----:B0-----:R-:W-:-:S04]  /*0350*/  @P0 FFMA R10, R9, R2, -1 ;  /* 0xbf800000090a0423 */ /* 0x001fc80000000002 */
[----:B------:R-:W-:-:S04]  /*0360*/  @P0 FADD.FTZ R11, -R10, -RZ ;  /* 0x800000ff0a0b0221 */ /* 0x000fc80000010100 */
[----:B------:R-:W-:-:S04]  /*0370*/  @P0 FFMA R2, R2, R11, R2 ;  /* 0x0000000b02020223 */ /* 0x000fc80000000002 */
[----:B------:R-:W-:Y:S01]  /*0380*/  @P0 FFMA R7, R2, 1.84467440737095516160e+19, RZ ;  /* 0x5f80000002070823 */ /* 0x000fe200000000ff */
[----:B------:R-:W-:Y:S06]  /*0390*/  BRA `(.L_x_7) ;  /* 0x0000000000887947 */ /* 0x000fec0003800000 */
.L_x_6:
[----:B------:R-:W-:-:S05]  /*03a0*/  VIADD R7, R2, 0xffffff03 ;  /* 0xffffff0302077836 */ /* 0x000fca0000000000 */
[----:B------:R-:W-:-:S13]  /*03b0*/  ISETP.GT.U32.AND P0, PT, R7, 0x1, PT ;  /* 0x000000010700780c */ /* 0x000fda0003f04070 */
[----:B------:R-:W-:Y:S05]  /*03c0*/  @P0 BRA `(.L_x_8) ;  /* 0x0000000000780947 */ /* 0x000fea0003800000 */
[----:B------:R-:W-:Y:S01]  /*03d0*/  LOP3.LUT R9, R0, 0x7fffff, RZ, 0xc0, !PT ;  /* 0x007fffff00097812 */ /* 0x000fe200078ec0ff */
[----:B------:R-:W-:-:S03]  /*03e0*/  HFMA2 R14, -RZ, RZ, 0, 1.78813934326171875e-07 ;  /* 0x00000003ff0e7431 */ /* 0x000fc600000001ff */
[----:B------:R-:W-:-:S04]  /*03f0*/  LOP3.LUT R9, R9, 0x3f800000, RZ, 0xfc, !PT ;  /* 0x3f80000009097812 */ /* 0x000fc800078efcff */
[----:B------:R-:W0:Y:S01]  /*0400*/  MUFU.RCP R10, R9 ;  /* 0x00000009000a7308 */ /* 0x000e220000001000 */
[----:B------:R-:W-:Y:S01]  /*0410*/  SHF.L.U32 R13, R14, R7, RZ ;  /* 0x000000070e0d7219 */ /* 0x000fe200000006ff */
[----:B0-----:R-:W-:-:S04]  /*0420*/  FFMA R11, R9, R10, -1 ;  /* 0xbf800000090b7423 */ /* 0x001fc8000000000a */
[----:B------:R-:W-:-:S04]  /*0430*/  FADD.FTZ R11, -R11, -RZ ;  /* 0x800000ff0b0b7221 */ /* 0x000fc80000010100 */
[CCC-:B------:R-:W-:Y:S01]  /*0440*/  FFMA.RM R12, R10.reuse, R11.reuse, R10.reuse ;  /* 0x0000000b0a0c7223 */ /* 0x1c0fe2000000400a */
[----:B------:R-:W-:-:S04]  /*0450*/  FFMA.RP R11, R10, R11, R10 ;  /* 0x0000000b0a0b7223 */ /* 0x000fc8000000800a */
[C---:B------:R-:W-:Y:S02]  /*0460*/  LOP3.LUT R10, R12.reuse, 0x7fffff, RZ, 0xc0, !PT ;  /* 0x007fffff0c0a7812 */ /* 0x040fe400078ec0ff */
[----:B------:R-:W-:Y:S02]  /*0470*/  FSETP.NEU.FTZ.AND P0, PT, R12, R11, PT ;  /* 0x0000000b0c00720b */ /* 0x000fe40003f1d000 */
[----:B------:R-:W-:Y:S02]  /*0480*/  LOP3.LUT R10, R10, 0x800000, RZ, 0xfc, !PT ;  /* 0x008000000a0a7812 */ /* 0x000fe400078efcff */
[----:B------:R-:W-:Y:S02]  /*0490*/  SEL R11, RZ, 0xffffffff, !P0 ;  /* 0xffffffffff0b7807 */ /* 0x000fe40004000000 */
[----:B------:R-:W-:-:S03]  /*04a0*/  LOP3.LUT R12, R13, R10, RZ, 0xc0, !PT ;  /* 0x0000000a0d0c7212 */ /* 0x000fc600078ec0ff */
[----:B------:R-:W-:Y:S01]  /*04b0*/  IMAD.MOV R11, RZ, RZ, -R11 ;  /* 0x000000ffff0b7224 */ /* 0x000fe200078e0a0b */
[----:B------:R-:W-:-:S04]  /*04c0*/  SHF.R.U32.HI R12, RZ, R7, R12 ;  /* 0x00000007ff0c7219 */ /* 0x000fc8000001160c */
[----:B------:R-:W-:Y:S02]  /*04d0*/  LOP3.LUT P1, RZ, R11, R7, R10, 0xf8, !PT ;  /* 0x000000070bff7212 */ /* 0x000fe4000782f80a */
[C---:B------:R-:W-:Y:S02]  /*04e0*/  LOP3.LUT P0, RZ, R12.reuse, 0x1, RZ, 0xc0, !PT ;  /* 0x000000010cff7812 */ /* 0x040fe4000780c0ff */
[----:B------:R-:W-:-:S04]  /*04f0*/  LOP3.LUT P2, RZ, R12, 0x2, RZ, 0xc0, !PT ;  /* 0x000000020cff7812 */ /* 0x000fc8000784c0ff */
[----:B------:R-:W-:Y:S02]  /*0500*/  PLOP3.LUT P0, PT, P0, P1, P2, 0xe0, 0x0 ;  /* 0x000000000000781c */ /* 0x000fe40000703c20 */
[----:B------:R-:W-:Y:S02]  /*0510*/  LOP3.LUT P1, RZ, R0, 0x7fffff, RZ, 0xc0, !PT ;  /* 0x007fffff00ff7812 */ /* 0x000fe4000782c0ff */
[----:B------:R-:W-:-:S04]  /*0520*/  SEL R7, RZ, 0x1, !P0 ;  /* 0x00000001ff077807 */ /* 0x000fc80004000000 */
[----:B------:R-:W-:-:S04]  /*0530*/  IADD3 R7, PT, PT, -R7, RZ, RZ ;  /* 0x000000ff07077210 */ /* 0x000fc80007ffe1ff */
[----:B------:R-:W-:Y:S01]  /*0540*/  ISETP.GE.AND P0, PT, R7, RZ, PT ;  /* 0x000000ff0700720c */ /* 0x000fe20003f06270 */
[----:B------:R-:W-:-:S05]  /*0550*/  VIADD R7, R2, 0xffffff04 ;  /* 0xffffff0402077836 */ /* 0x000fca0000000000 */
[----:B------:R-:W-:-:S07]  /*0560*/  SHF.R.U32.HI R7, RZ, R7, R10 ;  /* 0x00000007ff077219 */ /* 0x000fce000001160a */
[----:B------:R-:W-:-:S05]  /*0570*/  @!P0 IADD3 R7, PT, PT, R7, 0x1, RZ ;  /* 0x0000000107078810 */ /* 0x000fca0007ffe0ff */
[----:B------:R-:W-:-:S05]  /*0580*/  @!P1 IMAD.SHL.U32 R7, R7, 0x2, RZ ;  /* 0x0000000207079824 */ /* 0x000fca00078e00ff */
[----:B------:R-:W-:Y:S01]  /*0590*/  LOP3.LUT R7, R7, 0x80000000, R0, 0xf8, !PT ;  /* 0x8000000007077812 */ /* 0x000fe200078ef800 */
[----:B------:R-:W-:Y:S06]  /*05a0*/  BRA `(.L_x_7) ;  /* 0x0000000000047947 */ /* 0x000fec0003800000 */
.L_x_8:
[----:B------:R0:W1:Y:S02]  /*05b0*/  MUFU.RCP R7, R0 ;  /* 0x0000000000077308 */ /* 0x0000640000001000 */
.L_x_7:
[----:B------:R-:W-:Y:S05]  /*05c0*/  BSYNC.RECONVERGENT B1 ;  /* 0x0000000000017941 */ /* 0x000fea0003800200 */
.L_x_5:
[----:B------:R-:W-:-:S04]  /*05d0*/  MOV R9, 0x0 ;  /* 0x0000000000097802 */ /* 0x000fc80000000f00 */
[----:B01----:R-:W-:Y:S05]  /*05e0*/  RET.REL.NODEC R8 `(_Z15silu_mul_kernelPfPKfi) ;  /* 0xfffffff808847950 */ /* 0x003fea0003c3ffff */
.L_x_9:
        /* <DEDUP_REMOVED lines=9> */
.L_x_149:


//--------------------- .text._Z21multihead_attn_kerneliiPKfPfS1_S0_S0_iiii --------------------------
	.section	.text._Z21multihead_attn_kerneliiPKfPfS1_S0_S0_iiii,"ax",@progbits
	.align	128
        .global         _Z21multihead_attn_kerneliiPKfPfS1_S0_S0_iiii
        .type           _Z21multihead_attn_kerneliiPKfPfS1_S0_S0_iiii,@function
        .size           _Z21multihead_attn_kerneliiPKfPfS1_S0_S0_iiii,(.L_x_151 - _Z21multihead_attn_kerneliiPKfPfS1_S0_S0_iiii)
        .other          _Z21multihead_attn_kerneliiPKfPfS1_S0_S0_iiii,@"STO_CUDA_ENTRY STV_DEFAULT"
_Z21multihead_attn_kerneliiPKfPfS1_S0_S0_iiii:
.text._Z21multihead_attn_kerneliiPKfPfS1_S0_S0_iiii:
[----:B------:R-:W-:Y:S01]  /*0000*/  LDC R1, c[0x0][0x37c] ;  /* 0x0000df00ff017b82 */ /* 0x000fe20000000800 */
[----:B------:R-:W0:Y:S01]  /*0010*/  S2R R3, SR_TID.X ;  /* 0x0000000000037919 */ /* 0x000e220000002100 */
[----:B------:R-:W1:Y:S06]  /*0020*/  LDCU.64 UR14, c[0x0][0x380] ;  /* 0x00007000ff0e77ac */ /* 0x000e6c0008000a00 */
[----:B------:R-:W2:Y:S01]  /*0030*/  S2UR UR12, SR_CTAID.X ;  /* 0x00000000000c79c3 */ /* 0x000ea20000002500 */
[----:B------:R-:W-:Y:S01]  /*0040*/  BSSY.RECONVERGENT B2, `(.L_x_10) ;  /* 0x0000116000027945 */ /* 0x000fe20003800200 */
[----:B------:R-:W2:Y:S01]  /*0050*/  LDCU UR7, c[0x0][0x3b8] ;  /* 0x00007700ff0777ac */ /* 0x000ea20008000800 */
[----:B------:R-:W3:Y:S01]  /*0060*/  LDCU.64 UR4, c[0x0][0x390] ;  /* 0x00007200ff0477ac */ /* 0x000ee20008000a00 */
[----:B------:R-:W4:Y:S01]  /*0070*/  LDCU.64 UR10, c[0x0][0x358] ;  /* 0x00006b00ff0a77ac */ /* 0x000f220008000a00 */
[----:B------:R-:W0:Y:S01]  /*0080*/  LDCU UR16, c[0x0][0x360] ;  /* 0x00006c00ff1077ac */ /* 0x000e220008000800 */
[----:B-1----:R-:W-:Y:S01]  /*0090*/  IMAD.U32 R0, RZ, RZ, UR14 ;  /* 0x0000000eff007e24 */ /* 0x002fe2000f8e00ff */
[----:B--2---:R-:W-:-:S02]  /*00a0*/  UIMAD UR9, UR12, UR7, URZ ;  /* 0x000000070c0972a4 */ /* 0x004fc4000f8e02ff */
[----:B------:R-:W-:Y:S02]  /*00b0*/  UIMAD UR6, UR12, UR15, URZ ;  /* 0x0000000f0c0672a4 */ /* 0x000fe4000f8e02ff */
[----:B------:R-:W-:Y:S01]  /*00c0*/  USHF.R.S32.HI UR18, URZ, 0x1f, UR9 ;  /* 0x0000001fff127899 */ /* 0x000fe20008011409 */
[----:B0-----:R-:W-:Y:S01]  /*00d0*/  ISETP.GT.AND P0, PT, R3, R0, PT ;  /* 0x000000000300720c */ /* 0x001fe20003f04270 */
[----:B---3--:R-:W-:-:S12]  /*00e0*/  UIMAD.WIDE UR4, UR6, 0x4, UR4 ;  /* 0x00000004060478a5 */ /* 0x008fd8000f8e0204 */
[----:B----4-:R-:W-:Y:S05]  /*00f0*/  @P0 BRA `(.L_x_11) ;  /* 0x0000001000280947 */ /* 0x010fea0003800000 */
[----:B------:R-:W-:Y:S01]  /*0100*/  I2FP.F32.S32 R0, UR7 ;  /* 0x0000000700007c45 */ /* 0x000fe20008201400 */
[----:B------:R-:W-:-:S03]  /*0110*/  IMAD.U32 R4, RZ, RZ, UR7 ;  /* 0x00000007ff047e24 */ /* 0x000fc6000f8e00ff */
[----:B------:R0:W1:Y:S01]  /*0120*/  MUFU.RSQ R5, R0 ;  /* 0x0000000000057308 */ /* 0x0000620000001400 */
[----:B------:R-:W-:Y:S01]  /*0130*/  VIADD R2, R0, 0xf3000000 ;  /* 0xf300000000027836 */ /* 0x000fe20000000000 */
[----:B------:R-:W-:-:S04]  /*0140*/  ISETP.GE.AND P0, PT, R4, 0x1, PT ;  /* 0x000000010400780c */ /* 0x000fc80003f06270 */
[----:B------:R-:W-:-:S13]  /*0150*/  ISETP.GT.U32.AND P1, PT, R2, 0x727fffff, PT ;  /* 0x727fffff0200780c */ /* 0x000fda0003f24070 */
[----:B01----:R-:W-:Y:S05]  /*0160*/  @!P1 BRA `(.L_x_12) ;  /* 0x0000000000109947 */ /* 0x003fea0003800000 */
[----:B------:R-:W-:-:S07]  /*0170*/  MOV R4, 0x190 ;  /* 0x0000019000047802 */ /* 0x000fce0000000f00 */
[----:B------:R-:W-:Y:S05]  /*0180*/  CALL.REL.NOINC `($__internal_1_$__cuda_sm20_sqrt_rn_f32_slowpath) ;  /* 0x0000003c00c87944 */ /* 0x000fea0003c00000 */
[----:B------:R-:W-:Y:S01]  /*0190*/  MOV R4, R2 ;  /* 0x0000000200047202 */ /* 0x000fe20000000f00 */
[----:B------:R-:W-:Y:S06]  /*01a0*/  BRA `(.L_x_13) ;  /* 0x0000000000107947 */ /* 0x000fec0003800000 */
.L_x_12:
[----:B------:R-:W-:Y:S01]  /*01b0*/  FMUL.FTZ R7, R0, R5 ;  /* 0x0000000500077220 */ /* 0x000fe20000410000 */
[----:B------:R-:W-:-:S03]  /*01c0*/  FMUL.FTZ R4, R5, 0.5 ;  /* 0x3f00000005047820 */ /* 0x000fc60000410000 */
[----:B------:R-:W-:-:S04]  /*01d0*/  FFMA R0, -R7, R7, R0 ;  /* 0x0000000707007223 */ /* 0x000fc80000000100 */
[----:B------:R-:W-:-:S07]  /*01e0*/  FFMA R4, R0, R4, R7 ;  /* 0x0000000400047223 */ /* 0x000fce0000000007 */
.L_x_13:
[----:B------:R-:W-:Y:S05]  /*01f0*/  @!P0 BRA `(.L_x_14) ;  /* 0x0000000800a88947 */ /* 0x000fea0003800000 */
[----:B------:R-:W0:Y:S01]  /*0200*/  LDC R8, c[0x0][0x3b4] ;  /* 0x0000ed00ff087b82 */ /* 0x000e220000000800 */
[----:B------:R-:W-:Y:S01]  /*0210*/  BSSY.RECONVERGENT B3, `(.L_x_15) ;  /* 0x00000a7000037945 */ /* 0x000fe20003800200 */
[----:B------:R-:W-:-:S06]  /*0220*/  IMAD.MOV.U32 R15, RZ, RZ, R3 ;  /* 0x000000ffff0f7224 */ /* 0x000fcc00078e0003 */
[----:B------:R-:W1:Y:S01]  /*0230*/  LDC.64 R12, c[0x0][0x3b8] ;  /* 0x0000ee00ff0c7b82 */ /* 0x000e620000000a00 */
[----:B0-----:R-:W-:-:S04]  /*0240*/  IABS R5, R8 ;  /* 0x0000000800057213 */ /* 0x001fc80000000000 */
[----:B------:R-:W0:Y:S01]  /*0250*/  I2F.RP R0, R5 ;  /* 0x0000000500007306 */ /* 0x000e220000209400 */
[C---:B-1----:R-:W-:Y:S02]  /*0260*/  LOP3.LUT R16, R12.reuse, 0x7, RZ, 0xc0, !PT ;  /* 0x000000070c107812 */ /* 0x042fe400078ec0ff */
[----:B------:R-:W-:-:S03]  /*0270*/  LOP3.LUT R11, R12, 0x7ffffff8, RZ, 0xc0, !PT ;  /* 0x7ffffff80c0b7812 */ /* 0x000fc600078ec0ff */
[----:B------:R-:W-:Y:S02]  /*0280*/  VIADD R16, R16, 0xffffffff ;  /* 0xffffffff10107836 */ /* 0x000fe40000000000 */
[----:B0-----:R-:W0:Y:S02]  /*0290*/  MUFU.RCP R0, R0 ;  /* 0x0000000000007308 */ /* 0x001e240000001000 */
[----:B0-----:R-:W-:-:S06]  /*02a0*/  VIADD R6, R0, 0xffffffe ;  /* 0x0ffffffe00067836 */ /* 0x001fcc0000000000 */
[----:B------:R0:W1:Y:S02]  /*02b0*/  F2I.FTZ.U32.TRUNC.NTZ R7, R6 ;  /* 0x0000000600077305 */ /* 0x000064000021f000 */
[----:B0-----:R-:W-:Y:S02]  /*02c0*/  IMAD.MOV.U32 R6, RZ, RZ, RZ ;  /* 0x000000ffff067224 */ /* 0x001fe400078e00ff */
[----:B-1----:R-:W-:-:S04]  /*02d0*/  IMAD.MOV R2, RZ, RZ, -R7 ;  /* 0x000000ffff027224 */ /* 0x002fc800078e0a07 */
[----:B------:R-:W-:Y:S01]  /*02e0*/  IMAD R9, R2, R5, RZ ;  /* 0x0000000502097224 */ /* 0x000fe200078e02ff */
[----:B------:R-:W-:-:S03]  /*02f0*/  IABS R2, UR12 ;  /* 0x0000000c00027c13 */ /* 0x000fc60008000000 */
[----:B------:R-:W-:-:S06]  /*0300*/  IMAD.HI.U32 R7, R7, R9, R6 ;  /* 0x0000000907077227 */ /* 0x000fcc00078e0006 */
[----:B------:R-:W-:-:S05]  /*0310*/  IMAD.HI.U32 R7, R7, R2, RZ ;  /* 0x0000000207077227 */ /* 0x000fca00078e00ff */
[----:B------:R-:W-:-:S05]  /*0320*/  IADD3 R0, PT, PT, -R7, RZ, RZ ;  /* 0x000000ff07007210 */ /* 0x000fca0007ffe1ff */
[----:B------:R-:W-:-:S05]  /*0330*/  IMAD R0, R5, R0, R2 ;  /* 0x0000000005007224 */ /* 0x000fca00078e0202 */
[----:B------:R-:W-:-:S13]  /*0340*/  ISETP.GT.U32.AND P1, PT, R5, R0, PT ;  /* 0x000000000500720c */ /* 0x000fda0003f24070 */
[----:B------:R-:W-:Y:S02]  /*0350*/  @!P1 IMAD.IADD R0, R0, 0x1, -R5 ;  /* 0x0000000100009824 */ /* 0x000fe400078e0a05 */
[----:B------:R-:W-:Y:S01]  /*0360*/  @!P1 VIADD R7, R7, 0x1 ;  /* 0x0000000107079836 */ /* 0x000fe20000000000 */
[----:B------:R-:W-:Y:S02]  /*0370*/  ISETP.NE.AND P1, PT, R8, RZ, PT ;  /* 0x000000ff0800720c */ /* 0x000fe40003f25270 */
[----:B------:R-:W-:Y:S02]  /*0380*/  ISETP.GE.U32.AND P0, PT, R0, R5, PT ;  /* 0x000000050000720c */ /* 0x000fe40003f06070 */
[----:B------:R-:W-:-:S04]  /*0390*/  LOP3.LUT R0, R8, UR12, RZ, 0x3c, !PT ;  /* 0x0000000c08007c12 */ /* 0x000fc8000f8e3cff */
[----:B------:R-:W-:-:S07]  /*03a0*/  ISETP.GE.AND P2, PT, R0, RZ, PT ;  /* 0x000000ff0000720c */ /* 0x000fce0003f46270 */
[----:B------:R-:W-:-:S06]  /*03b0*/  @P0 VIADD R7, R7, 0x1 ;  /* 0x0000000107070836 */ /* 0x000fcc0000000000 */
[----:B------:R-:W-:Y:S02]  /*03c0*/  @!P2 IADD3 R7, PT, PT, -R7, RZ, RZ ;  /* 0x000000ff0707a210 */ /* 0x000fe40007ffe1ff */
[----:B------:R-:W-:Y:S02]  /*03d0*/  @!P1 LOP3.LUT R7, RZ, R8, RZ, 0x33, !PT ;  /* 0x00000008ff079212 */ /* 0x000fe400078e33ff */
[----:B------:R-:W-:-:S03]  /*03e0*/  LOP3.LUT R8, R12, 0x3, RZ, 0xc0, !PT ;  /* 0x000000030c087812 */ /* 0x000fc600078ec0ff */
[----:B------:R-:W-:Y:S01]  /*03f0*/  IMAD R10, R7, R12, RZ ;  /* 0x0000000c070a7224 */ /* 0x000fe200078e02ff */
[----:B------:R-:W-:-:S04]  /*0400*/  SHF.R.S32.HI R7, RZ, 0x1f, R13 ;  /* 0x0000001fff077819 */ /* 0x000fc8000001140d */
[----:B------:R-:W-:-:S04]  /*0410*/  IADD3 R5, P0, PT, R10, R13, RZ ;  /* 0x0000000d0a057210 */ /* 0x000fc80007f1e0ff */
[----:B------:R-:W-:-:S09]  /*0420*/  LEA.HI.X.SX32 R10, R10, R7, 0x1, P0 ;  /* 0x000000070a0a7211 */ /* 0x000fd200000f0eff */
.L_x_22:
[----:B------:R-:W0:Y:S01]  /*0430*/  LDC R18, c[0x0][0x3b8] ;  /* 0x0000ee00ff127b82 */ /* 0x000e220000000800 */
[----:B------:R-:W1:Y:S01]  /*0440*/  LDCU UR8, c[0x0][0x3b0] ;  /* 0x00007600ff0877ac */ /* 0x000e620008000800 */
[----:B------:R-:W-:Y:S02]  /*0450*/  HFMA2 R9, -RZ, RZ, 0, 0 ;  /* 0x00000000ff097431 */ /* 0x000fe400000001ff */
[----:B------:R-:W-:Y:S02]  /*0460*/  IMAD.MOV.U32 R17, RZ, RZ, RZ ;  /* 0x000000ffff117224 */ /* 0x000fe400078e00ff */
[----:B-1----:R-:W-:Y:S01]  /*0470*/  IMAD R2, R15, UR8, RZ ;  /* 0x000000080f027c24 */ /* 0x002fe2000f8e02ff */
[----:B0-----:R-:W-:-:S04]  /*0480*/  ISETP.GE.U32.AND P0, PT, R18, 0x8, PT ;  /* 0x000000081200780c */ /* 0x001fc80003f06070 */
[----:B------:R-:W-:-:S04]  /*0490*/  IADD3 R0, P1, PT, R2, R5, RZ ;  /* 0x0000000502007210 */ /* 0x000fc80007f3e0ff */
[----:B------:R-:W-:-:S05]  /*04a0*/  LEA.HI.X.SX32 R2, R2, R10, 0x1, P1 ;  /* 0x0000000a02027211 */ /* 0x000fca00008f0eff */
[----:B------:R-:W-:Y:S05]  /*04b0*/  @!P0 BRA `(.L_x_16) ;  /* 0x0000000000a08947 */ /* 0x000fea0003800000 */
[----:B------:R-:W-:Y:S02]  /*04c0*/  IMAD.MOV.U32 R17, RZ, RZ, RZ ;  /* 0x000000ffff117224 */ /* 0x000fe400078e00ff */
[----:B------:R-:W-:-:S07]  /*04d0*/  IMAD.MOV.U32 R9, RZ, RZ, RZ ;  /* 0x000000ffff097224 */ /* 0x000fce00078e00ff */
.L_x_17:
[----:B------:R-:W0:Y:S01]  /*04e0*/  LDC.64 R6, c[0x0][0x388] ;  /* 0x0000e200ff067b82 */ /* 0x000e220000000a00 */
[----:B------:R-:W1:Y:S01]  /*04f0*/  LDCU.64 UR14, c[0x0][0x3a0] ;  /* 0x00007400ff0e77ac */ /* 0x000e620008000a00 */
[C---:B------:R-:W-:Y:S02]  /*0500*/  IADD3 R19, P0, PT, R9.reuse, UR9, RZ ;  /* 0x0000000909137c10 */ /* 0x040fe4000ff1e0ff */
[----:B------:R-:W-:-:S03]  /*0510*/  IADD3 R13, P1, PT, R9, R0, RZ ;  /* 0x00000000090d7210 */ /* 0x000fc60007f3e0ff */
[----:B------:R-:W-:Y:S01]  /*0520*/  IMAD.X R20, RZ, RZ, UR18, P0 ;  /* 0x00000012ff147e24 */ /* 0x000fe200080e06ff */
[----:B------:R-:W-:Y:S02]  /*0530*/  IADD3.X R14, PT, PT, RZ, R2, RZ, P1, !PT ;  /* 0x00000002ff0e7210 */ /* 0x000fe40000ffe4ff */
[----:B-1----:R-:W-:-:S04]  /*0540*/  LEA R12, P1, R13, UR14, 0x2 ;  /* 0x0000000e0d0c7c11 */ /* 0x002fc8000f8210ff */
[----:B------:R-:W-:Y:S02]  /*0550*/  LEA.HI.X R13, R13, UR15, R14, 0x2, P1 ;  /* 0x0000000f0d0d7c11 */ /* 0x000fe400088f140e */
[----:B0-----:R-:W-:-:S03]  /*0560*/  LEA R6, P0, R19, R6, 0x2 ;  /* 0x0000000613067211 */ /* 0x001fc600078010ff */
[----:B------:R-:W2:Y:S01]  /*0570*/  LDG.E R21, desc[UR10][R12.64] ;  /* 0x0000000a0c157981 */ /* 0x000ea2000c1e1900 */
[----:B------:R-:W-:-:S03]  /*0580*/  LEA.HI.X R7, R19, R7, R20, 0x2, P0 ;  /* 0x0000000713077211 */ /* 0x000fc600000f1414 */
[----:B------:R-:W3:Y:S04]  /*0590*/  LDG.E R23, desc[UR10][R12.64+0x4] ;  /* 0x0000040a0c177981 */ /* 0x000ee8000c1e1900 */
[----:B------:R-:W2:Y:S04]  /*05a0*/  LDG.E R20, desc[UR10][R6.64] ;  /* 0x0000000a06147981 */ /* 0x000ea8000c1e1900 */
[----:B------:R-:W3:Y:S04]  /*05b0*/  LDG.E R22, desc[UR10][R6.64+0x4] ;  /* 0x0000040a06167981 */ /* 0x000ee8000c1e1900 */
[----:B------:R-:W4:Y:S04]  /*05c0*/  LDG.E R14, desc[UR10][R12.64+0x8] ;  /* 0x0000080a0c0e7981 */ /* 0x000f28000c1e1900 */
[----:B------:R-:W4:Y:S04]  /*05d0*/  LDG.E R19, desc[UR10][R6.64+0x8] ;  /* 0x0000080a06137981 */ /* 0x000f28000c1e1900 */
[----:B------:R-:W5:Y:S04]  /*05e0*/  LDG.E R24, desc[UR10][R12.64+0x10] ;  /* 0x0000100a0c187981 */ /* 0x000f68000c1e1900 */
[----:B------:R-:W5:Y:S04]  /*05f0*/  LDG.E R27, desc[UR10][R12.64+0x14] ;  /* 0x0000140a0c1b7981 */ /* 0x000f68000c1e1900 */
[----:B------:R-:W5:Y:S04]  /*0600*/  LDG.E R26, desc[UR10][R12.64+0x18] ;  /* 0x0000180a0c1a7981 */ /* 0x000f68000c1e1900 */
[----:B------:R-:W5:Y:S04]  /*0610*/  LDG.E R25, desc[UR10][R6.64+0x1c] ;  /* 0x00001c0a06197981 */ /* 0x000f68000c1e1900 */
[----:B------:R-:W5:Y:S01]  /*0620*/  LDG.E R28, desc[UR10][R12.64+0x1c] ;  /* 0x00001c0a0c1c7981 */ /* 0x000f62000c1e1900 */
[----:B--2---:R-:W-:-:S03]  /*0630*/  FFMA R21, R20, R21, R17 ;  /* 0x0000001514157223 */ /* 0x004fc60000000011 */
[----:B------:R-:W2:Y:S04]  /*0640*/  LDG.E R17, desc[UR10][R12.64+0xc] ;  /* 0x00000c0a0c117981 */ /* 0x000ea8000c1e1900 */
[----:B------:R-:W2:Y:S01]  /*0650*/  LDG.E R20, desc[UR10][R6.64+0xc] ;  /* 0x00000c0a06147981 */ /* 0x000ea2000c1e1900 */
[----:B---3--:R-:W-:-:S03]  /*0660*/  FFMA R29, R22, R23, R21 ;  /* 0x00000017161d7223 */ /* 0x008fc60000000015 */
[----:B------:R-:W5:Y:S04]  /*0670*/  LDG.E R23, desc[UR10][R6.64+0x10] ;  /* 0x0000100a06177981 */ /* 0x000f68000c1e1900 */
[----:B------:R-:W3:Y:S04]  /*0680*/  LDG.E R22, desc[UR10][R6.64+0x14] ;  /* 0x0000140a06167981 */ /* 0x000ee8000c1e1900 */
[----:B------:R-:W3:Y:S01]  /*0690*/  LDG.E R21, desc[UR10][R6.64+0x18] ;  /* 0x0000180a06157981 */ /* 0x000ee2000c1e1900 */
[----:B----4-:R-:W-:Y:S01]  /*06a0*/  FFMA R19, R19, R14, R29 ;  /* 0x0000000e13137223 */ /* 0x010fe2000000001d */
[----:B------:R-:W-:-:S05]  /*06b0*/  VIADD R9, R9, 0x8 ;  /* 0x0000000809097836 */ /* 0x000fca0000000000 */
[----:B------:R-:W-:Y:S01]  /*06c0*/  ISETP.NE.AND P0, PT, R9, R11, PT ;  /* 0x0000000b0900720c */ /* 0x000fe20003f05270 */
[----:B--2---:R-:W-:-:S04]  /*06d0*/  FFMA R20, R20, R17, R19 ;  /* 0x0000001114147223 */ /* 0x004fc80000000013 */
[----:B-----5:R-:W-:-:S04]  /*06e0*/  FFMA R23, R23, R24, R20 ;  /* 0x0000001817177223 */ /* 0x020fc80000000014 */
[----:B---3--:R-:W-:-:S04]  /*06f0*/  FFMA R22, R22, R27, R23 ;  /* 0x0000001b16167223 */ /* 0x008fc80000000017 */
[----:B------:R-:W-:-:S04]  /*0700*/  FFMA R22, R21, R26, R22 ;  /* 0x0000001a15167223 */ /* 0x000fc80000000016 */
[----:B------:R-:W-:Y:S01]  /*0710*/  FFMA R17, R25, R28, R22 ;  /* 0x0000001c19117223 */ /* 0x000fe20000000016 */
[----:B------:R-:W-:Y:S06]  /*0720*/  @P0 BRA `(.L_x_17) ;  /* 0xfffffffc006c0947 */ /* 0x000fec000383ffff */
[----:B------:R-:W-:-:S07]  /*0730*/  IMAD.MOV.U32 R9, RZ, RZ, R11 ;  /* 0x000000ffff097224 */ /* 0x000fce00078e000b */
.L_x_16:
[----:B------:R-:W-:-:S13]  /*0740*/  LOP3.LUT P0, RZ, R18, 0x7, RZ, 0xc0, !PT ;  /* 0x0000000712ff7812 */ /* 0x000fda000780c0ff */
[----:B------:R-:W-:Y:S05]  /*0750*/  @!P0 BRA `(.L_x_18) ;  /* 0x0000000000ec8947 */ /* 0x000fea0003800000 */
[----:B------:R-:W-:Y:S02]  /*0760*/  ISETP.GE.U32.AND P1, PT, R16, 0x3, PT ;  /* 0x000000031000780c */ /* 0x000fe40003f26070 */
[----:B------:R-:W-:-:S11]  /*0770*/  ISETP.NE.AND P0, PT, R8, RZ, PT ;  /* 0x000000ff0800720c */ /* 0x000fd60003f05270 */
[----:B------:R-:W-:Y:S05]  /*0780*/  @!P1 BRA `(.L_x_19) ;  /* 0x00000000005c9947 */ /* 0x000fea0003800000 */
        /* <DEDUP_REMOVED lines=12> */
[----:B------:R-:W3:Y:S04]  /*0850*/  LDG.E R14, desc[UR10][R12.64] ;  /* 0x0000000a0c0e7981 */ /* 0x000ee8000c1e1900 */
[----:B------:R-:W4:Y:S04]  /*0860*/  LDG.E R20, desc[UR10][R6.64+0x4] ;  /* 0x0000040a06147981 */ /* 0x000f28000c1e1900 */
[----:B------:R-:W4:Y:S04]  /*0870*/  LDG.E R21, desc[UR10][R12.64+0x4] ;  /* 0x0000040a0c157981 */ /* 0x000f28000c1e1900 */
[----:B------:R-:W2:Y:S04]  /*0880*/  LDG.E R23, desc[UR10][R12.64+0x8] ;  /* 0x0000080a0c177981 */ /* 0x000ea8000c1e1900 */
[----:B------:R-:W5:Y:S04]  /*0890*/  LDG.E R24, desc[UR10][R6.64+0xc] ;  /* 0x00000c0a06187981 */ /* 0x000f68000c1e1900 */
[----:B------:R-:W5:Y:S01]  /*08a0*/  LDG.E R25, desc[UR10][R12.64+0xc] ;  /* 0x00000c0a0c197981 */ /* 0x000f62000c1e1900 */
[----:B------:R-:W-:-:S02]  /*08b0*/  VIADD R9, R9, 0x4 ;  /* 0x0000000409097836 */ /* 0x000fc40000000000 */
[----:B---3--:R-:W-:-:S04]  /*08c0*/  FFMA R14, R14, R19, R17 ;  /* 0x000000130e0e7223 */ /* 0x008fc80000000011 */
[----:B----4-:R-:W-:-:S04]  /*08d0*/  FFMA R14, R21, R20, R14 ;  /* 0x00000014150e7223 */ /* 0x010fc8000000000e */
[----:B--2---:R-:W-:-:S04]  /*08e0*/  FFMA R14, R23, R22, R14 ;  /* 0x00000016170e7223 */ /* 0x004fc8000000000e */
[----:B-----5:R-:W-:-:S07]  /*08f0*/  FFMA R17, R25, R24, R14 ;  /* 0x0000001819117223 */ /* 0x020fce000000000e */
.L_x_19:
[----:B------:R-:W-:Y:S05]  /*0900*/  @!P0 BRA `(.L_x_18) ;  /* 0x0000000000808947 */ /* 0x000fea0003800000 */
[----:B------:R-:W-:Y:S02]  /*0910*/  ISETP.NE.AND P1, PT, R8, 0x1, PT ;  /* 0x000000010800780c */ /* 0x000fe40003f25270 */
[----:B------:R-:W-:-:S11]  /*0920*/  LOP3.LUT P0, RZ, R18, 0x1, RZ, 0xc0, !PT ;  /* 0x0000000112ff7812 */ /* 0x000fd6000780c0ff */
[----:B------:R-:W0:Y:S01]  /*0930*/  @P1 LDC.64 R6, c[0x0][0x388] ;  /* 0x0000e200ff061b82 */ /* 0x000e220000000a00 */
[C---:B------:R-:W-:Y:S02]  /*0940*/  @P1 IADD3 R23, P3, PT, R9.reuse, UR9, RZ ;  /* 0x0000000909171c10 */ /* 0x040fe4000ff7e0ff */
[C---:B------:R-:W-:Y:S01]  /*0950*/  @P1 IADD3 R14, P2, PT, R9.reuse, R0, RZ ;  /* 0x00000000090e1210 */ /* 0x040fe20007f5e0ff */
[----:B------:R-:W-:Y:S02]  /*0960*/  @P1 VIADD R9, R9, 0x2 ;  /* 0x0000000209091836 */ /* 0x000fe40000000000 */
[----:B------:R-:W-:Y:S02]  /*0970*/  @P1 IMAD.X R24, RZ, RZ, UR18, P3 ;  /* 0x00000012ff181e24 */ /* 0x000fe400098e06ff */
[----:B------:R-:W1:Y:S01]  /*0980*/  @P1 LDC.64 R12, c[0x0][0x3a0] ;  /* 0x0000e800ff0c1b82 */ /* 0x000e620000000a00 */
[----:B------:R-:W-:-:S07]  /*0990*/  @P0 IADD3 R22, P3, PT, R9, UR9, RZ ;  /* 0x0000000909160c10 */ /* 0x000fce000ff7e0ff */
[----:B------:R-:W2:Y:S08]  /*09a0*/  @P0 LDC.64 R18, c[0x0][0x388] ;  /* 0x0000e200ff120b82 */ /* 0x000eb00000000a00 */
[----:B------:R-:W3:Y:S01]  /*09b0*/  @P0 LDC.64 R20, c[0x0][0x3a0] ;  /* 0x0000e800ff140b82 */ /* 0x000ee20000000a00 */
[----:B0-----:R-:W-:-:S04]  /*09c0*/  @P1 LEA R6, P4, R23, R6, 0x2 ;  /* 0x0000000617061211 */ /* 0x001fc800078810ff */
[----:B------:R-:W-:Y:S01]  /*09d0*/  @P1 LEA.HI.X R7, R23, R7, R24, 0x2, P4 ;  /* 0x0000000717071211 */ /* 0x000fe200020f1418 */
[----:B------:R-:W-:Y:S01]  /*09e0*/  @P0 IMAD.X R23, RZ, RZ, UR18, P3 ;  /* 0x00000012ff170e24 */ /* 0x000fe200098e06ff */
[----:B------:R-:W-:Y:S02]  /*09f0*/  @P1 IADD3.X R24, PT, PT, RZ, R2, RZ, P2, !PT ;  /* 0x00000002ff181210 */ /* 0x000fe400017fe4ff */
[C---:B-1----:R-:W-:Y:S02]  /*0a00*/  @P1 LEA R12, P2, R14.reuse, R12, 0x2 ;  /* 0x0000000c0e0c1211 */ /* 0x042fe400078410ff */
[----:B------:R-:W-:Y:S02]  /*0a10*/  @P0 IADD3 R0, P4, PT, R9, R0, RZ ;  /* 0x0000000009000210 */ /* 0x000fe40007f9e0ff */
[----:B------:R-:W-:Y:S02]  /*0a20*/  @P1 LEA.HI.X R13, R14, R13, R24, 0x2, P2 ;  /* 0x0000000d0e0d1211 */ /* 0x000fe400010f1418 */
[----:B------:R-:W4:Y:S01]  /*0a30*/  @P1 LDG.E R14, desc[UR10][R6.64] ;  /* 0x0000000a060e1981 */ /* 0x000f22000c1e1900 */
[----:B------:R-:W-:Y:S01]  /*0a40*/  @P0 IMAD.X R2, RZ, RZ, R2, P4 ;  /* 0x000000ffff020224 */ /* 0x000fe200020e0602 */
[----:B--2---:R-:W-:-:S02]  /*0a50*/  @P0 LEA R18, P3, R22, R18, 0x2 ;  /* 0x0000001216120211 */ /* 0x004fc400078610ff */
[----:B------:R-:W4:Y:S02]  /*0a60*/  @P1 LDG.E R9, desc[UR10][R12.64] ;  /* 0x0000000a0c091981 */ /* 0x000f24000c1e1900 */
[----:B------:R-:W-:Y:S02]  /*0a70*/  @P0 LEA.HI.X R19, R22, R19, R23, 0x2, P3 ;  /* 0x0000001316130211 */ /* 0x000fe400018f1417 */
[----:B---3--:R-:W-:-:S03]  /*0a80*/  @P0 LEA R20, P2, R0, R20, 0x2 ;  /* 0x0000001400140211 */ /* 0x008fc600078410ff */
[----:B------:R-:W2:Y:S01]  /*0a90*/  @P0 LDG.E R18, desc[UR10][R18.64] ;  /* 0x0000000a12120981 */ /* 0x000ea2000c1e1900 */
[----:B------:R-:W-:-:S03]  /*0aa0*/  @P0 LEA.HI.X R21, R0, R21, R2, 0x2, P2 ;  /* 0x0000001500150211 */ /* 0x000fc600010f1402 */
[----:B------:R-:W3:Y:S04]  /*0ab0*/  @P1 LDG.E R0, desc[UR10][R6.64+0x4] ;  /* 0x0000040a06001981 */ /* 0x000ee8000c1e1900 */
[----:B------:R-:W3:Y:S04]  /*0ac0*/  @P1 LDG.E R2, desc[UR10][R12.64+0x4] ;  /* 0x0000040a0c021981 */ /* 0x000ee8000c1e1900 */
[----:B------:R-:W2:Y:S01]  /*0ad0*/  @P0 LDG.E R20, desc[UR10][R20.64] ;  /* 0x0000000a14140981 */ /* 0x000ea2000c1e1900 */
[----:B----4-:R-:W-:-:S04]  /*0ae0*/  @P1 FFMA R9, R14, R9, R17 ;  /* 0x000000090e091223 */ /* 0x010fc80000000011 */
[----:B---3--:R-:W-:-:S04]  /*0af0*/  @P1 FFMA R17, R0, R2, R9 ;  /* 0x0000000200111223 */ /* 0x008fc80000000009 */
[----:B--2---:R-:W-:-:S07]  /*0b00*/  @P0 FFMA R17, R18, R20, R17 ;  /* 0x0000001412110223 */ /* 0x004fce0000000011 */
.L_x_18:
[----:B------:R-:W0:Y:S01]  /*0b10*/  MUFU.RCP R7, R4 ;  /* 0x0000000400077308 */ /* 0x000e220000001000 */
[----:B------:R-:W-:Y:S07]  /*0b20*/  BSSY.RECONVERGENT B4, `(.L_x_20) ;  /* 0x000000d000047945 */ /* 0x000fee0003800200 */
[----:B------:R-:W1:Y:S01]  /*0b30*/  FCHK P0, R17, R4 ;  /* 0x0000000411007302 */ /* 0x000e620000000000 */
[----:B0-----:R-:W-:-:S04]  /*0b40*/  FFMA R0, R7, -R4, 1 ;  /* 0x3f80000007007423 */ /* 0x001fc80000000804 */
[----:B------:R-:W-:-:S04]  /*0b50*/  FFMA R0, R7, R0, R7 ;  /* 0x0000000007007223 */ /* 0x000fc80000000007 */
[----:B------:R-:W-:-:S04]  /*0b60*/  FFMA R2, R0, R17, RZ ;  /* 0x0000001100027223 */ /* 0x000fc800000000ff */
[----:B------:R-:W-:-:S04]  /*0b70*/  FFMA R7, R2, -R4, R17 ;  /* 0x8000000402077223 */ /* 0x000fc80000000011 */
[----:B------:R-:W-:Y:S01]  /*0b80*/  FFMA R9, R0, R7, R2 ;  /* 0x0000000700097223 */ /* 0x000fe20000000002 */
[----:B-1----:R-:W-:Y:S06]  /*0b90*/  @!P0 BRA `(.L_x_21) ;  /* 0x0000000000148947 */ /* 0x002fec0003800000 */
[----:B------:R-:W-:Y:S01]  /*0ba0*/  IMAD.MOV.U32 R0, RZ, RZ, R17 ;  /* 0x000000ffff007224 */ /* 0x000fe200078e0011 */
[----:B------:R-:W-:Y:S02]  /*0bb0*/  MOV R14, R4 ;  /* 0x00000004000e7202 */ /* 0x000fe40000000f00 */
[----:B------:R-:W-:-:S07]  /*0bc0*/  MOV R2, 0xbe0 ;  /* 0x00000be000027802 */ /* 0x000fce0000000f00 */
[----:B------:R-:W-:Y:S05]  /*0bd0*/  CALL.REL.NOINC `($__internal_2_$__cuda_sm3x_div_rn_noftz_f32_slowpath) ;  /* 0x00000034008c7944 */ /* 0x000fea0003c00000 */
[----:B------:R-:W-:-:S07]  /*0be0*/  IMAD.MOV.U32 R9, RZ, RZ, R0 ;  /* 0x000000ffff097224 */ /* 0x000fce00078e0000 */
.L_x_21:
[----:B------:R-:W-:Y:S05]  /*0bf0*/  BSYNC.RECONVERGENT B4 ;  /* 0x0000000000047941 */ /* 0x000fea0003800200 */
.L_x_20:
[----:B------:R-:W0:Y:S01]  /*0c00*/  LDCU UR8, c[0x0][0x380] ;  /* 0x00007000ff0877ac */ /* 0x000e220008000800 */
[----:B------:R-:W-:-:S04]  /*0c10*/  IMAD.MOV.U32 R6, RZ, RZ, 0x4 ;  /* 0x00000004ff067424 */ /* 0x000fc800078e00ff */
[----:B------:R-:W-:-:S04]  /*0c20*/  IMAD.WIDE.U32 R6, R15, R6, UR4 ;  /* 0x000000040f067e25 */ /* 0x000fc8000f8e0006 */
[----:B------:R-:W-:Y:S01]  /*0c30*/  VIADD R15, R15, UR16 ;  /* 0x000000100f0f7c36 */ /* 0x000fe20008000000 */
[----:B------:R1:W-:Y:S01]  /*0c40*/  STG.E desc[UR10][R6.64], R9 ;  /* 0x0000000906007986 */ /* 0x0003e2000c10190a */
[----:B0-----:R-:W-:-:S04]  /*0c50*/  MOV R0, UR8 ;  /* 0x0000000800007c02 */ /* 0x001fc80008000f00 */
[----:B------:R-:W-:-:S13]  /*0c60*/  ISETP.GT.AND P0, PT, R15, R0, PT ;  /* 0x000000000f00720c */ /* 0x000fda0003f04270 */
[----:B-1----:R-:W-:Y:S05]  /*0c70*/  @!P0 BRA `(.L_x_22) ;  /* 0xfffffff400ec8947 */ /* 0x002fea000383ffff */
[----:B------:R-:W-:Y:S05]  /*0c80*/  BSYNC.RECONVERGENT B3 ;  /* 0x0000000000037941 */ /* 0x000fea0003800200 */
.L_x_15:
[----:B------:R-:W-:Y:S05]  /*0c90*/  BRA `(.L_x_11) ;  /* 0x0000000400407947 */ /* 0x000fea0003800000 */
.L_x_14:
[----:B------:R-:W0:Y:S01]  /*0ca0*/  MUFU.RCP R5, R4 ;  /* 0x0000000400057308 */ /* 0x000e220000001000 */
[----:B------:R-:W-:Y:S07]  /*0cb0*/  BSSY.RECONVERGENT B3, `(.L_x_23) ;  /* 0x000000d000037945 */ /* 0x000fee0003800200 */
[----:B------:R-:W1:Y:S01]  /*0cc0*/  FCHK P0, RZ, R4 ;  /* 0x00000004ff007302 */ /* 0x000e620000000000 */
[----:B0-----:R-:W-:-:S04]  /*0cd0*/  FFMA R0, R5, -R4, 1 ;  /* 0x3f80000005007423 */ /* 0x001fc80000000804 */
[----:B------:R-:W-:-:S04]  /*0ce0*/  FFMA R2, R5, R0, R5 ;  /* 0x0000000005027223 */ /* 0x000fc80000000005 */
[----:B------:R-:W-:-:S04]  /*0cf0*/  FFMA R5, RZ, R2, RZ ;  /* 0x00000002ff057223 */ /* 0x000fc800000000ff */
[----:B------:R-:W-:-:S04]  /*0d00*/  FFMA R0, R5, -R4, RZ ;  /* 0x8000000405007223 */ /* 0x000fc800000000ff */
[----:B------:R-:W-:Y:S01]  /*0d10*/  FFMA R5, R2, R0, R5 ;  /* 0x0000000002057223 */ /* 0x000fe20000000005 */
[----:B-1----:R-:W-:Y:S06]  /*0d20*/  @!P0 BRA `(.L_x_24) ;  /* 0x0000000000148947 */ /* 0x002fec0003800000 */
[----:B------:R-:W-:Y:S01]  /*0d30*/  IMAD.MOV.U32 R14, RZ, RZ, R4 ;  /* 0x000000ffff0e7224 */ /* 0x000fe200078e0004 */
[----:B------:R-:W-:Y:S01]  /*0d40*/  MOV R2, 0xd70 ;  /* 0x00000d7000027802 */ /* 0x000fe20000000f00 */
[----:B------:R-:W-:-:S07]  /*0d50*/  IMAD.MOV.U32 R0, RZ, RZ, RZ ;  /* 0x000000ffff007224 */ /* 0x000fce00078e00ff */
[----:B------:R-:W-:Y:S05]  /*0d60*/  CALL.REL.NOINC `($__internal_2_$__cuda_sm3x_div_rn_noftz_f32_slowpath) ;  /* 0x0000003400287944 */ /* 0x000fea0003c00000 */
[----:B------:R-:W-:-:S07]  /*0d70*/  IMAD.MOV.U32 R5, RZ, RZ, R0 ;  /* 0x000000ffff057224 */ /* 0x000fce00078e0000 */
.L_x_24:
[----:B------:R-:W-:Y:S05]  /*0d80*/  BSYNC.RECONVERGENT B3 ;  /* 0x0000000000037941 */ /* 0x000fea0003800200 */
.L_x_23:
[----:B------:R-:W0:Y:S01]  /*0d90*/  I2F.U32.RP R4, UR16 ;  /* 0x0000001000047d06 */ /* 0x000e220008209000 */
[----:B------:R-:W1:Y:S01]  /*0da0*/  LDCU UR8, c[0x0][0x380] ;  /* 0x00007000ff0877ac */ /* 0x000e620008000800 */
[----:B------:R-:W-:Y:S01]  /*0db0*/  VIADD R9, R3, UR16 ;  /* 0x0000001003097c36 */ /* 0x000fe20008000000 */
[----:B------:R-:W-:Y:S01]  /*0dc0*/  ISETP.NE.U32.AND P3, PT, RZ, UR16, PT ;  /* 0x00000010ff007c0c */ /* 0x000fe2000bf65070 */
[----:B------:R-:W-:Y:S01]  /*0dd0*/  BSSY.RECONVERGENT B0, `(.L_x_25) ;  /* 0x0000029000007945 */ /* 0x000fe20003800200 */
[----:B------:R-:W-:-:S03]  /*0de0*/  IMAD.MOV.U32 R15, RZ, RZ, R3 ;  /* 0x000000ffff0f7224 */ /* 0x000fc600078e0003 */
[----:B0-----:R-:W0:Y:S01]  /*0df0*/  MUFU.RCP R4, R4 ;  /* 0x0000000400047308 */ /* 0x001e220000001000 */
[----:B-1----:R-:W-:-:S05]  /*0e00*/  IMAD.U32 R0, RZ, RZ, UR8 ;  /* 0x00000008ff007e24 */ /* 0x002fca000f8e00ff */
[----:B------:R-:W-:-:S05]  /*0e10*/  VIADDMNMX.U32 R2, R9, 0xffffffff, R0, !PT ;  /* 0xffffffff09027846 */ /* 0x000fca0007800000 */
[----:B------:R-:W-:Y:S01]  /*0e20*/  IMAD.IADD R9, R2, 0x1, -R9 ;  /* 0x0000000102097824 */ /* 0x000fe200078e0a09 */
[----:B0-----:R-:W-:-:S04]  /*0e30*/  IADD3 R6, PT, PT, R4, 0xffffffe, RZ ;  /* 0x0ffffffe04067810 */ /* 0x001fc80007ffe0ff */
[----:B------:R-:W-:Y:S01]  /*0e40*/  IADD3 R2, PT, PT, R9, 0x1, RZ ;  /* 0x0000000109027810 */ /* 0x000fe20007ffe0ff */
[----:B------:R0:W1:Y:S03]  /*0e50*/  F2I.FTZ.U32.TRUNC.NTZ R7, R6 ;  /* 0x0000000600077305 */ /* 0x000066000021f000 */
[----:B------:R-:W-:Y:S01]  /*0e60*/  ISETP.NE.AND P0, PT, R2, RZ, PT ;  /* 0x000000ff0200720c */ /* 0x000fe20003f05270 */
[----:B0-----:R-:W-:Y:S02]  /*0e70*/  IMAD.MOV.U32 R6, RZ, RZ, RZ ;  /* 0x000000ffff067224 */ /* 0x001fe400078e00ff */
[----:B-1----:R-:W-:-:S10]  /*0e80*/  IMAD.MOV R11, RZ, RZ, -R7 ;  /* 0x000000ffff0b7224 */ /* 0x002fd400078e0a07 */
[----:B------:R-:W-:Y:S02]  /*0e90*/  @!P0 IMAD.MOV R9, RZ, RZ, R2 ;  /* 0x000000ffff098224 */ /* 0x000fe400078e0202 */
[----:B------:R-:W-:-:S04]  /*0ea0*/  IMAD R11, R11, UR16, RZ ;  /* 0x000000100b0b7c24 */ /* 0x000fc8000f8e02ff */
[----:B------:R-:W-:-:S06]  /*0eb0*/  IMAD.HI.U32 R4, R7, R11, R6 ;  /* 0x0000000b07047227 */ /* 0x000fcc00078e0006 */
[----:B------:R-:W-:-:S05]  /*0ec0*/  IMAD.HI.U32 R7, R4, R9, RZ ;  /* 0x0000000904077227 */ /* 0x000fca00078e00ff */
[----:B------:R-:W-:-:S05]  /*0ed0*/  IADD3 R2, PT, PT, -R7, RZ, RZ ;  /* 0x000000ff07027210 */ /* 0x000fca0007ffe1ff */
[----:B------:R-:W-:Y:S01]  /*0ee0*/  IMAD R9, R2, UR16, R9 ;  /* 0x0000001002097c24 */ /* 0x000fe2000f8e0209 */
[----:B------:R-:W-:-:S04]  /*0ef0*/  SEL R2, RZ, 0x1, !P0 ;  /* 0x00000001ff027807 */ /* 0x000fc80004000000 */
[----:B------:R-:W-:-:S13]  /*0f00*/  ISETP.GE.U32.AND P1, PT, R9, UR16, PT ;  /* 0x0000001009007c0c */ /* 0x000fda000bf26070 */
[----:B------:R-:W-:Y:S02]  /*0f10*/  @P1 VIADD R9, R9, -UR16 ;  /* 0x8000001009091c36 */ /* 0x000fe40008000000 */
[----:B------:R-:W-:-:S03]  /*0f20*/  @P1 VIADD R7, R7, 0x1 ;  /* 0x0000000107071836 */ /* 0x000fc60000000000 */
[----:B------:R-:W-:-:S13]  /*0f30*/  ISETP.GE.U32.AND P2, PT, R9, UR16, PT ;  /* 0x0000001009007c0c */ /* 0x000fda000bf46070 */
[----:B------:R-:W-:Y:S01]  /*0f40*/  @P2 VIADD R7, R7, 0x1 ;  /* 0x0000000107072836 */ /* 0x000fe20000000000 */
[----:B------:R-:W-:-:S04]  /*0f50*/  @!P3 LOP3.LUT R7, RZ, UR16, RZ, 0x33, !PT ;  /* 0x00000010ff07bc12 */ /* 0x000fc8000f8e33ff */
[----:B------:R-:W-:-:S04]  /*0f60*/  IADD3 R2, PT, PT, R2, R7, RZ ;  /* 0x0000000702027210 */ /* 0x000fc80007ffe0ff */
[C---:B------:R-:W-:Y:S02]  /*0f70*/  LOP3.LUT R4, R2.reuse, 0x3, RZ, 0xc0, !PT ;  /* 0x0000000302047812 */ /* 0x040fe400078ec0ff */
[----:B------:R-:W-:Y:S02]  /*0f80*/  ISETP.GE.U32.AND P1, PT, R2, 0x3, PT ;  /* 0x000000030200780c */ /* 0x000fe40003f26070 */
[----:B------:R-:W-:-:S13]  /*0f90*/  ISETP.NE.AND P0, PT, R4, 0x3, PT ;  /* 0x000000030400780c */ /* 0x000fda0003f05270 */
[----:B------:R-:W-:Y:S05]  /*0fa0*/  @!P0 BRA `(.L_x_26) ;  /* 0x00000000002c8947 */ /* 0x000fea0003800000 */
[----:B------:R-:W-:Y:S01]  /*0fb0*/  VIADD R2, R2, 0x1 ;  /* 0x0000000102027836 */ /* 0x000fe20000000000 */
[----:B------:R-:W-:Y:S01]  /*0fc0*/  MOV R15, R3 ;  /* 0x00000003000f7202 */ /* 0x000fe20000000f00 */
[----:B------:R-:W-:-:S03]  /*0fd0*/  IMAD.MOV.U32 R4, RZ, RZ, RZ ;  /* 0x000000ffff047224 */ /* 0x000fc600078e00ff */
[----:B------:R-:W-:-:S07]  /*0fe0*/  LOP3.LUT R9, R2, 0x3, RZ, 0xc0, !PT ;  /* 0x0000000302097812 */ /* 0x000fce00078ec0ff */
.L_x_27:
[----:B0-----:R-:W-:Y:S02]  /*0ff0*/  IMAD.MOV.U32 R6, RZ, RZ, 0x4 ;  /* 0x00000004ff067424 */ /* 0x001fe400078e00ff */
[----:B------:R-:W-:Y:S02]  /*1000*/  VIADD R4, R4, 0x1 ;  /* 0x0000000104047836 */ /* 0x000fe40000000000 */
[----:B------:R-:W-:-:S03]  /*1010*/  IMAD.WIDE.U32 R6, R15, R6, UR4 ;  /* 0x000000040f067e25 */ /* 0x000fc6000f8e0006 */
[----:B------:R-:W-:Y:S01]  /*1020*/  ISETP.NE.AND P0, PT, R4, R9, PT ;  /* 0x000000090400720c */ /* 0x000fe20003f05270 */
[----:B------:R-:W-:Y:S01]  /*1030*/  VIADD R15, R15, UR16 ;  /* 0x000000100f0f7c36 */ /* 0x000fe20008000000 */
[----:B------:R0:W-:Y:S11]  /*1040*/  STG.E desc[UR10][R6.64], R5 ;  /* 0x0000000506007986 */ /* 0x0001f6000c10190a */
[----:B------:R-:W-:Y:S05]  /*1050*/  @P0 BRA `(.L_x_27) ;  /* 0xfffffffc00e40947 */ /* 0x000fea000383ffff */
.L_x_26:
[----:B------:R-:W-:Y:S05]  /*1060*/  BSYNC.RECONVERGENT B0 ;  /* 0x0000000000007941 */ /* 0x000fea0003800200 */
.L_x_25:
[----:B------:R-:W-:Y:S05]  /*1070*/  @!P1 BRA `(.L_x_11) ;  /* 0x0000000000489947 */ /* 0x000fea0003800000 */
.L_x_28:
[----:B0-----:R-:W-:Y:S01]  /*1080*/  IADD3 R6, PT, PT, R15, UR16, RZ ;  /* 0x000000100f067c10 */ /* 0x001fe2000fffe0ff */
[----:B------:R-:W-:Y:S02]  /*1090*/  HFMA2 R9, -RZ, RZ, 0, 2.384185791015625e-07 ;  /* 0x00000004ff097431 */ /* 0x000fe400000001ff */
[----:B------:R-:W-:Y:S02]  /*10a0*/  IMAD.MOV.U32 R12, RZ, RZ, 0x4 ;  /* 0x00000004ff0c7424 */ /* 0x000fe400078e00ff */
[----:B------:R-:W-:Y:S02]  /*10b0*/  IMAD.MOV.U32 R7, RZ, RZ, 0x4 ;  /* 0x00000004ff077424 */ /* 0x000fe400078e00ff */
[----:B------:R-:W-:Y:S02]  /*10c0*/  VIADD R8, R6, UR16 ;  /* 0x0000001006087c36 */ /* 0x000fe40008000000 */
[----:B------:R-:W-:Y:S02]  /*10d0*/  IMAD.MOV.U32 R11, RZ, RZ, 0x4 ;  /* 0x00000004ff0b7424 */ /* 0x000fe400078e00ff */
[----:B------:R-:W-:-:S02]  /*10e0*/  VIADD R2, R8, UR16 ;  /* 0x0000001008027c36 */ /* 0x000fc40008000000 */
[----:B------:R-:W-:-:S04]  /*10f0*/  IMAD.WIDE.U32 R12, R15, R12, UR4 ;  /* 0x000000040f0c7e25 */ /* 0x000fc8000f8e000c */
[----:B------:R-:W-:Y:S01]  /*1100*/  IMAD.WIDE.U32 R6, R6, R7, UR4 ;  /* 0x0000000406067e25 */ /* 0x000fe2000f8e0007 */
[----:B------:R1:W-:Y:S03]  /*1110*/  STG.E desc[UR10][R12.64], R5 ;  /* 0x000000050c007986 */ /* 0x0003e6000c10190a */
[----:B------:R-:W-:Y:S01]  /*1120*/  IMAD.WIDE.U32 R8, R8, R9, UR4 ;  /* 0x0000000408087e25 */ /* 0x000fe2000f8e0009 */
[----:B------:R1:W-:Y:S03]  /*1130*/  STG.E desc[UR10][R6.64], R5 ;  /* 0x0000000506007986 */ /* 0x0003e6000c10190a */
[C---:B------:R-:W-:Y:S01]  /*1140*/  IMAD.WIDE.U32 R10, R2.reuse, R11, UR4 ;  /* 0x00000004020a7e25 */ /* 0x040fe2000f8e000b */
[----:B------:R1:W-:Y:S03]  /*1150*/  STG.E desc[UR10][R8.64], R5 ;  /* 0x0000000508007986 */ /* 0x0003e6000c10190a */
[----:B------:R-:W-:Y:S01]  /*1160*/  VIADD R15, R2, UR16 ;  /* 0x00000010020f7c36 */ /* 0x000fe20008000000 */
[----:B------:R1:W-:Y:S04]  /*1170*/  STG.E desc[UR10][R10.64], R5 ;  /* 0x000000050a007986 */ /* 0x0003e8000c10190a */
[----:B------:R-:W-:-:S13]  /*1180*/  ISETP.GT.AND P0, PT, R15, R0, PT ;  /* 0x000000000f00720c */ /* 0x000fda0003f04270 */
[----:B-1----:R-:W-:Y:S05]  /*1190*/  @!P0 BRA `(.L_x_28) ;  /* 0xfffffffc00b88947 */ /* 0x002fea000383ffff */
.L_x_11:
[----:B------:R-:W-:Y:S05]  /*11a0*/  BSYNC.RECONVERGENT B2 ;  /* 0x0000000000027941 */ /* 0x000fea0003800200 */
.L_x_10:
[----:B------:R-:W-:Y:S01]  /*11b0*/  BAR.SYNC.DEFER_BLOCKING 0x0 ;  /* 0x0000000000007b1d */ /* 0x000fe20000010000 */
[C---:B------:R-:W-:Y:S01]  /*11c0*/  ISETP.GT.AND P0, PT, R3.reuse, R0, PT ;  /* 0x000000000300720c */ /* 0x040fe20003f04270 */
[----:B------:R-:W-:Y:S01]  /*11d0*/  IMAD.MOV.U32 R2, RZ, RZ, -0x800000 ;  /* 0xff800000ff027424 */ /* 0x000fe200078e00ff */
[----:B------:R-:W-:-:S03]  /*11e0*/  IADD3 R4, PT, PT, R3, UR16, RZ ;  /* 0x0000001003047c10 */ /* 0x000fc6000fffe0ff */
[----:B------:R-:W-:Y:S01]  /*11f0*/  BSSY.RECONVERGENT B0, `(.L_x_29) ;  /* 0x0000006000007945 */ /* 0x000fe20003800200 */
[----:B------:R-:W-:-:S07]  /*1200*/  ISETP.GT.AND P1, PT, R4, R0, PT ;  /* 0x000000000400720c */ /* 0x000fce0003f24270 */
[----:B------:R-:W-:Y:S06]  /*1210*/  @P0 BRA `(.L_x_30) ;  /* 0x00000000000c0947 */ /* 0x000fec0003800000 */
[----:B0-----:R-:W-:-:S04]  /*1220*/  IMAD.MOV.U32 R6, RZ, RZ, 0x4 ;  /* 0x00000004ff067424 */ /* 0x001fc800078e00ff */
[----:B------:R-:W-:-:S05]  /*1230*/  IMAD.WIDE.U32 R6, R3, R6, UR4 ;  /* 0x0000000403067e25 */ /* 0x000fca000f8e0006 */
[----:B------:R1:W5:Y:S02]  /*1240*/  LDG.E R2, desc[UR10][R6.64] ;  /* 0x0000000a06027981 */ /* 0x000364000c1e1900 */
.L_x_30:
[----:B------:R-:W-:Y:S05]  /*1250*/  BSYNC.RECONVERGENT B0 ;  /* 0x0000000000007941 */ /* 0x000fea0003800200 */
.L_x_29:
[----:B------:R-:W-:Y:S04]  /*1260*/  BSSY.RECONVERGENT B0, `(.L_x_31) ;  /* 0x0000045000007945 */ /* 0x000fe80003800200 */
[----:B------:R-:W-:Y:S05]  /*1270*/  @P1 BRA `(.L_x_32) ;  /* 0x00000004000c1947 */ /* 0x000fea0003800000 */
[----:B------:R-:W2:Y:S01]  /*1280*/  I2F.U32.RP R8, UR16 ;  /* 0x0000001000087d06 */ /* 0x000ea20008209000 */
[----:B0-----:R-:W-:Y:S01]  /*1290*/  MOV R5, UR16 ;  /* 0x0000001000057c02 */ /* 0x001fe20008000f00 */
[----:B------:R-:W-:Y:S02]  /*12a0*/  USHF.L.U32 UR7, UR16, 0x1, URZ ;  /* 0x0000000110077899 */ /* 0x000fe400080006ff */
[----:B------:R-:W-:Y:S01]  /*12b0*/  ISETP.NE.U32.AND P2, PT, RZ, UR16, PT ;  /* 0x00000010ff007c0c */ /* 0x000fe2000bf45070 */
[----:B------:R-:W-:Y:S01]  /*12c0*/  BSSY.RECONVERGENT B1, `(.L_x_33) ;  /* 0x0000029000017945 */ /* 0x000fe20003800200 */
[----:B------:R-:W-:-:S04]  /*12d0*/  IADD3 R5, PT, PT, R4, -0x1, R5 ;  /* 0xffffffff04057810 */ /* 0x000fc80007ffe005 */
[----:B-1----:R-:W-:-:S04]  /*12e0*/  VIMNMX R6, PT, PT, R5, R0, !PT ;  /* 0x0000000005067248 */ /* 0x002fc80007fe0100 */
[----:B------:R-:W-:Y:S01]  /*12f0*/  IADD3 R5, PT, PT, R6, 0x1, -R3 ;  /* 0x0000000106057810 */ /* 0x000fe20007ffe803 */
[----:B------:R-:W-:Y:S01]  /*1300*/  IMAD.MOV.U32 R6, RZ, RZ, RZ ;  /* 0x000000ffff067224 */ /* 0x000fe200078e00ff */
[----:B--2---:R-:W0:Y:S02]  /*1310*/  MUFU.RCP R8, R8 ;  /* 0x0000000800087308 */ /* 0x004e240000001000 */
[----:B------:R-:W-:Y:S01]  /*1320*/  ISETP.NE.AND P0, PT, R5, UR7, PT ;  /* 0x0000000705007c0c */ /* 0x000fe2000bf05270 */
[----:B0-----:R-:W-:-:S03]  /*1330*/  VIADD R7, R8, 0xffffffe ;  /* 0x0ffffffe08077836 */ /* 0x001fc60000000000 */
[----:B------:R-:W-:-:S04]  /*1340*/  SEL R8, RZ, 0x1, !P0 ;  /* 0x00000001ff087807 */ /* 0x000fc80004000000 */
[----:B------:R-:W-:Y:S01]  /*1350*/  IADD3 R5, PT, PT, R5, -UR7, -R8 ;  /* 0x8000000705057c10 */ /* 0x000fe2000fffe808 */
[----:B------:R-:W0:Y:S02]  /*1360*/  F2I.FTZ.U32.TRUNC.NTZ R7, R7 ;  /* 0x0000000700077305 */ /* 0x000e24000021f000 */
[----:B0-----:R-:W-:-:S04]  /*1370*/  IMAD.MOV R9, RZ, RZ, -R7 ;  /* 0x000000ffff097224 */ /* 0x001fc800078e0a07 */
[----:B------:R-:W-:-:S04]  /*1380*/  IMAD R9, R9, UR16, RZ ;  /* 0x0000001009097c24 */ /* 0x000fc8000f8e02ff */
[----:B------:R-:W-:-:S06]  /*1390*/  IMAD.HI.U32 R6, R7, R9, R6 ;  /* 0x0000000907067227 */ /* 0x000fcc00078e0006 */
[----:B------:R-:W-:-:S04]  /*13a0*/  IMAD.HI.U32 R7, R6, R5, RZ ;  /* 0x0000000506077227 */ /* 0x000fc800078e00ff */
[----:B------:R-:W-:-:S04]  /*13b0*/  IMAD.MOV R6, RZ, RZ, -R7 ;  /* 0x000000ffff067224 */ /* 0x000fc800078e0a07 */
[----:B------:R-:W-:-:S05]  /*13c0*/  IMAD R5, R6, UR16, R5 ;  /* 0x0000001006057c24 */ /* 0x000fca000f8e0205 */
[----:B------:R-:W-:-:S13]  /*13d0*/  ISETP.GE.U32.AND P0, PT, R5, UR16, PT ;  /* 0x0000001005007c0c */ /* 0x000fda000bf06070 */
[----:B------:R-:W-:Y:S01]  /*13e0*/  @P0 IADD3 R5, PT, PT, R5, -UR16, RZ ;  /* 0x8000001005050c10 */ /* 0x000fe2000fffe0ff */
[----:B------:R-:W-:-:S03]  /*13f0*/  @P0 VIADD R7, R7, 0x1 ;  /* 0x0000000107070836 */ /* 0x000fc60000000000 */
[----:B------:R-:W-:-:S13]  /*1400*/  ISETP.GE.U32.AND P1, PT, R5, UR16, PT ;  /* 0x0000001005007c0c */ /* 0x000fda000bf26070 */
[----:B------:R-:W-:Y:S01]  /*1410*/  @P1 VIADD R7, R7, 0x1 ;  /* 0x0000000107071836 */ /* 0x000fe20000000000 */
[----:B------:R-:W-:-:S05]  /*1420*/  @!P2 LOP3.LUT R7, RZ, UR16, RZ, 0x33, !PT ;  /* 0x00000010ff07ac12 */ /* 0x000fca000f8e33ff */
[----:B------:R-:W-:-:S05]  /*1430*/  IMAD.IADD R6, R8, 0x1, R7 ;  /* 0x0000000108067824 */ /* 0x000fca00078e0207 */
[C---:B------:R-:W-:Y:S02]  /*1440*/  LOP3.LUT R5, R6.reuse, 0x3, RZ, 0xc0, !PT ;  /* 0x0000000306057812 */ /* 0x040fe400078ec0ff */
[----:B------:R-:W-:Y:S02]  /*1450*/  ISETP.GE.U32.AND P1, PT, R6, 0x3, PT ;  /* 0x000000030600780c */ /* 0x000fe40003f26070 */
[----:B------:R-:W-:Y:S02]  /*1460*/  ISETP.NE.AND P0, PT, R5, 0x3, PT ;  /* 0x000000030500780c */ /* 0x000fe40003f05270 */
[----:B------:R-:W-:-:S11]  /*1470*/  MOV R5, R4 ;  /* 0x0000000400057202 */ /* 0x000fd60000000f00 */
[----:B------:R-:W-:Y:S05]  /*1480*/  @!P0 BRA `(.L_x_34) ;  /* 0x0000000000308947 */ /* 0x000fea0003800000 */
[----:B------:R-:W-:Y:S02]  /*1490*/  VIADD R6, R6, 0x1 ;  /* 0x0000000106067836 */ /* 0x000fe40000000000 */
[----:B------:R-:W-:Y:S02]  /*14a0*/  IMAD.MOV.U32 R8, RZ, RZ, RZ ;  /* 0x000000ffff087224 */ /* 0x000fe400078e00ff */
[----:B------:R-:W-:Y:S01]  /*14b0*/  IMAD.MOV.U32 R5, RZ, RZ, R4 ;  /* 0x000000ffff057224 */ /* 0x000fe200078e0004 */
[----:B------:R-:W-:-:S07]  /*14c0*/  LOP3.LUT R9, R6, 0x3, RZ, 0xc0, !PT ;  /* 0x0000000306097812 */ /* 0x000fce00078ec0ff */
.L_x_35:
[----:B------:R-:W-:-:S05]  /*14d0*/  HFMA2 R6, -RZ, RZ, 0, 2.384185791015625e-07 ;  /* 0x00000004ff067431 */ /* 0x000fca00000001ff */
[----:B------:R-:W-:-:S06]  /*14e0*/  IMAD.WIDE.U32 R6, R5, R6, UR4 ;  /* 0x0000000405067e25 */ /* 0x000fcc000f8e0006 */
[----:B------:R-:W2:Y:S01]  /*14f0*/  LDG.E R7, desc[UR10][R6.64] ;  /* 0x0000000a06077981 */ /* 0x000ea2000c1e1900 */
[----:B------:R-:W-:Y:S02]  /*1500*/  VIADD R8, R8, 0x1 ;  /* 0x0000000108087836 */ /* 0x000fe40000000000 */
[----:B------:R-:W-:-:S03]  /*1510*/  VIADD R5, R5, UR16 ;  /* 0x0000001005057c36 */ /* 0x000fc60008000000 */
[----:B------:R-:W-:Y:S02]  /*1520*/  ISETP.NE.AND P0, PT, R8, R9, PT ;  /* 0x000000090800720c */ /* 0x000fe40003f05270 */
[----:B--2--5:R-:W-:-:S11]  /*1530*/  FMNMX R2, R7, R2, !PT ;  /* 0x0000000207027209 */ /* 0x024fd60007800000 */
[----:B------:R-:W-:Y:S05]  /*1540*/  @P0 BRA `(.L_x_35) ;  /* 0xfffffffc00e00947 */ /* 0x000fea000383ffff */
.L_x_34:
[----:B------:R-:W-:Y:S05]  /*1550*/  BSYNC.RECONVERGENT B1 ;  /* 0x0000000000017941 */ /* 0x000fea0003800200 */
.L_x_33:
[----:B------:R-:W-:Y:S05]  /*1560*/  @!P1 BRA `(.L_x_32) ;  /* 0x0000000000509947 */ /* 0x000fea0003800000 */
.L_x_36:
[C---:B------:R-:W-:Y:S01]  /*1570*/  VIADD R6, R5.reuse, UR16 ;  /* 0x0000001005067c36 */ /* 0x040fe20008000000 */
[----:B------:R-:W-:Y:S01]  /*1580*/  MOV R12, 0x4 ;  /* 0x00000004000c7802 */ /* 0x000fe20000000f00 */
[----:B------:R-:W-:Y:S02]  /*1590*/  HFMA2 R10, -RZ, RZ, 0, 2.384185791015625e-07 ;  /* 0x00000004ff0a7431 */ /* 0x000fe400000001ff */
[----:B------:R-:W-:Y:S02]  /*15a0*/  IMAD.MOV.U32 R7, RZ, RZ, 0x4 ;  /* 0x00000004ff077424 */ /* 0x000fe400078e00ff */
[----:B------:R-:W-:Y:S02]  /*15b0*/  VIADD R8, R6, UR16 ;  /* 0x0000001006087c36 */ /* 0x000fe40008000000 */
[----:B------:R-:W-:-:S04]  /*15c0*/  IMAD.WIDE.U32 R12, R5, R12, UR4 ;  /* 0x00000004050c7e25 */ /* 0x000fc8000f8e000c */
[----:B------:R-:W-:Y:S02]  /*15d0*/  IMAD.MOV.U32 R9, RZ, RZ, 0x4 ;  /* 0x00000004ff097424 */ /* 0x000fe400078e00ff */
[----:B------:R-:W-:Y:S01]  /*15e0*/  VIADD R5, R8, UR16 ;  /* 0x0000001008057c36 */ /* 0x000fe20008000000 */
[----:B------:R-:W2:Y:S01]  /*15f0*/  LDG.E R13, desc[UR10][R12.64] ;  /* 0x0000000a0c0d7981 */ /* 0x000ea2000c1e1900 */
[----:B------:R-:W-:-:S04]  /*1600*/  IMAD.WIDE.U32 R6, R6, R7, UR4 ;  /* 0x0000000406067e25 */ /* 0x000fc8000f8e0007 */
[----:B------:R-:W-:Y:S02]  /*1610*/  IMAD.WIDE.U32 R8, R8, R9, UR4 ;  /* 0x0000000408087e25 */ /* 0x000fe4000f8e0009 */
[----:B------:R-:W2:Y:S02]  /*1620*/  LDG.E R6, desc[UR10][R6.64] ;  /* 0x0000000a06067981 */ /* 0x000ea4000c1e1900 */
[C---:B------:R-:W-:Y:S02]  /*1630*/  IMAD.WIDE.U32 R10, R5.reuse, R10, UR4 ;  /* 0x00000004050a7e25 */ /* 0x040fe4000f8e000a */
[----:B------:R-:W3:Y:S04]  /*1640*/  LDG.E R9, desc[UR10][R8.64] ;  /* 0x0000000a08097981 */ /* 0x000ee8000c1e1900 */
[----:B------:R-:W3:Y:S01]  /*1650*/  LDG.E R10, desc[UR10][R10.64] ;  /* 0x0000000a0a0a7981 */ /* 0x000ee2000c1e1900 */
[----:B------:R-:W-:-:S05]  /*1660*/  VIADD R5, R5, UR16 ;  /* 0x0000001005057c36 */ /* 0x000fca0008000000 */
[----:B------:R-:W-:Y:S02]  /*1670*/  ISETP.GT.AND P0, PT, R5, R0, PT ;  /* 0x000000000500720c */ /* 0x000fe40003f04270 */
[----:B--2--5:R-:W-:-:S04]  /*1680*/  FMNMX3 R2, R2, R13, R6, !PT ;  /* 0x0000000d02027276 */ /* 0x024fc80007800006 */
[----:B---3--:R-:W-:-:S07]  /*1690*/  FMNMX3 R2, R2, R9, R10, !PT ;  /* 0x0000000902027276 */ /* 0x008fce000780000a */
[----:B------:R-:W-:Y:S05]  /*16a0*/  @!P0 BRA `(.L_x_36) ;  /* 0xfffffffc00b08947 */ /* 0x000fea000383ffff */
.L_x_32:
[----:B------:R-:W-:Y:S05]  /*16b0*/  BSYNC.RECONVERGENT B0 ;  /* 0x0000000000007941 */ /* 0x000fea0003800200 */
.L_x_31:
[----:B01----:R-:W0:Y:S01]  /*16c0*/  S2R R6, SR_LANEID ;  /* 0x0000000000067919 */ /* 0x003e220000000000 */
[----:B-----5:R-:W-:Y:S01]  /*16d0*/  IMAD.MOV.U32 R7, RZ, RZ, R2 ;  /* 0x000000ffff077224 */ /* 0x020fe200078e0002 */
[----:B------:R-:W1:Y:S01]  /*16e0*/  S2UR UR8, SR_CgaCtaId ;  /* 0x00000000000879c3 */ /* 0x000e620000008800 */
[----:B------:R-:W-:Y:S01]  /*16f0*/  UMOV UR7, 0x400 ;  /* 0x0000040000077882 */ /* 0x000fe20000000000 */
[----:B------:R-:W-:Y:S01]  /*1700*/  ISETP.NE.AND P2, PT, R3, RZ, PT ;  /* 0x000000ff0300720c */ /* 0x000fe20003f45270 */
[----:B------:R-:W-:Y:S01]  /*1710*/  BSSY.RECONVERGENT B0, `(.L_x_37) ;  /* 0x000002f000007945 */ /* 0x000fe20003800200 */
[----:B------:R-:W2:Y:S01]  /*1720*/  SHFL.DOWN PT, R2, R7, 0x1, 0x1f ;  /* 0x08201f0007027f89 */ /* 0x000ea200000e0000 */
[----:B-1----:R-:W-:Y:S01]  /*1730*/  ULEA UR7, UR8, UR7, 0x18 ;  /* 0x0000000708077291 */ /* 0x002fe2000f8ec0ff */
[----:B--2---:R-:W-:Y:S02]  /*1740*/  FSETP.GEU.AND P1, PT, R7, R2, PT ;  /* 0x000000020700720b */ /* 0x004fe40003f2e000 */
[----:B0-----:R-:W-:-:S13]  /*1750*/  ISETP.GT.AND P0, PT, R6, 0x1e, PT ;  /* 0x0000001e0600780c */ /* 0x001fda0003f04270 */
[----:B------:R-:W-:Y:S02]  /*1760*/  @!P0 FSEL R7, R2, R7, !P1 ;  /* 0x0000000702078208 */ /* 0x000fe40004800000 */
[----:B------:R-:W-:-:S03]  /*1770*/  ISETP.GT.AND P0, PT, R6, 0x1d, PT ;  /* 0x0000001d0600780c */ /* 0x000fc60003f04270 */
[----:B------:R-:W0:Y:S02]  /*1780*/  SHFL.DOWN PT, R2, R7, 0x2, 0x1f ;  /* 0x08401f0007027f89 */ /* 0x000e2400000e0000 */
[----:B0-----:R-:W-:-:S08]  /*1790*/  FSETP.GEU.AND P1, PT, R7, R2, PT ;  /* 0x000000020700720b */ /* 0x001fd00003f2e000 */
        /* <DEDUP_REMOVED lines=9> */
[----:B------:R-:W-:Y:S02]  /*1830*/  ISETP.NE.AND P0, PT, R6, RZ, PT ;  /* 0x000000ff0600720c */ /* 0x000fe40003f05270 */
[----:B------:R-:W-:Y:S01]  /*1840*/  SHF.R.U32.HI R2, RZ, 0x3, R3 ;  /* 0x00000003ff027819 */ /* 0x000fe20000011603 */
[----:B------:R-:W0:Y:S03]  /*1850*/  SHFL.DOWN PT, R5, R7, 0x10, 0x1f ;  /* 0x0a001f0007057f89 */ /* 0x000e2600000e0000 */
[----:B------:R-:W-:Y:S02]  /*1860*/  LOP3.LUT R2, R2, 0x7c, RZ, 0xc0, !PT ;  /* 0x0000007c02027812 */ /* 0x000fe400078ec0ff */
[----:B0-----:R-:W-:-:S04]  /*1870*/  FSETP.GEU.AND P1, PT, R7, R5, PT ;  /* 0x000000050700720b */ /* 0x001fc80003f2e000 */
[----:B------:R-:W-:-:S05]  /*1880*/  FSEL R5, R5, R7, !P1 ;  /* 0x0000000705057208 */ /* 0x000fca0004800000 */
[----:B------:R0:W-:Y:S01]  /*1890*/  @!P0 STS [R2+UR7+0x8], R5 ;  /* 0x0000080502008988 */ /* 0x0001e20008000807 */
[----:B------:R-:W-:Y:S06]  /*18a0*/  BAR.SYNC.DEFER_BLOCKING 0x0 ;  /* 0x0000000000007b1d */ /* 0x000fec0000010000 */
[----:B------:R-:W-:Y:S05]  /*18b0*/  @P2 BRA `(.L_x_38) ;  /* 0x0000000000502947 */ /* 0x000fea0003800000 */
[----:B------:R-:W1:Y:S01]  /*18c0*/  LDS R12, [UR7+0xc] ;  /* 0x00000c07ff0c7984 */ /* 0x000e620008000800 */
[----:B------:R-:W-:-:S03]  /*18d0*/  ISETP.GT.AND P1, PT, R6, 0xf, PT ;  /* 0x0000000f0600780c */ /* 0x000fc60003f24270 */
[----:B------:R-:W2:Y:S01]  /*18e0*/  LDS.128 R8, [UR7+0x10] ;  /* 0x00001007ff087984 */ /* 0x000ea20008000c00 */
[----:B0-----:R-:W-:-:S03]  /*18f0*/  FSEL R5, R7, R5, P1 ;  /* 0x0000000507057208 */ /* 0x001fc60000800000 */
[----:B------:R-:W0:Y:S01]  /*1900*/  LDS.64 R6, [UR7+0x20] ;  /* 0x00002007ff067984 */ /* 0x000e220008000a00 */
[----:B-1----:R-:W-:-:S04]  /*1910*/  FSETP.GEU.AND P1, PT, R5, R12, PT ;  /* 0x0000000c0500720b */ /* 0x002fc80003f2e000 */
[----:B------:R-:W-:-:S04]  /*1920*/  FSEL R5, R12, R5, !P1 ;  /* 0x000000050c057208 */ /* 0x000fc80004800000 */
[----:B--2---:R-:W-:-:S04]  /*1930*/  FSETP.GEU.AND P1, PT, R5, R8, PT ;  /* 0x000000080500720b */ /* 0x004fc80003f2e000 */
[----:B------:R-:W-:-:S04]  /*1940*/  FSEL R8, R8, R5, !P1 ;  /* 0x0000000508087208 */ /* 0x000fc80004800000 */
[----:B------:R-:W-:-:S04]  /*1950*/  FSETP.GEU.AND P1, PT, R8, R9, PT ;  /* 0x000000090800720b */ /* 0x000fc80003f2e000 */
[----:B------:R-:W-:-:S04]  /*1960*/  FSEL R9, R9, R8, !P1 ;  /* 0x0000000809097208 */ /* 0x000fc80004800000 */
[----:B------:R-:W-:-:S04]  /*1970*/  FSETP.GEU.AND P1, PT, R9, R10, PT ;  /* 0x0000000a0900720b */ /* 0x000fc80003f2e000 */
[----:B------:R-:W-:-:S04]  /*1980*/  FSEL R10, R10, R9, !P1 ;  /* 0x000000090a0a7208 */ /* 0x000fc80004800000 */
[----:B------:R-:W-:-:S04]  /*1990*/  FSETP.GEU.AND P1, PT, R10, R11, PT ;  /* 0x0000000b0a00720b */ /* 0x000fc80003f2e000 */
[----:B------:R-:W-:-:S04]  /*19a0*/  FSEL R11, R11, R10, !P1 ;  /* 0x0000000a0b0b7208 */ /* 0x000fc80004800000 */
[----:B0-----:R-:W-:-:S04]  /*19b0*/  FSETP.GEU.AND P1, PT, R11, R6, PT ;  /* 0x000000060b00720b */ /* 0x001fc80003f2e000 */
[----:B------:R-:W-:-:S04]  /*19c0*/  FSEL R6, R6, R11, !P1 ;  /* 0x0000000b06067208 */ /* 0x000fc80004800000 */
[----:B------:R-:W-:-:S04]  /*19d0*/  FSETP.GEU.AND P1, PT, R6, R7, PT ;  /* 0x000000070600720b */ /* 0x000fc80003f2e000 */
[----:B------:R-:W-:-:S05]  /*19e0*/  FSEL R6, R7, R6, !P1 ;  /* 0x0000000607067208 */ /* 0x000fca0004800000 */
[----:B------:R1:W-:Y:S04]  /*19f0*/  STS [UR7+0x2c], R6 ;  /* 0x00002c06ff007988 */ /* 0x0003e80008000807 */
.L_x_38:
[----:B------:R-:W-:Y:S05]  /*1a00*/  BSYNC.RECONVERGENT B0 ;  /* 0x0000000000007941 */ /* 0x000fea0003800200 */
.L_x_37:
[----:B------:R-:W-:Y:S01]  /*1a10*/  BAR.SYNC.DEFER_BLOCKING 0x0 ;  /* 0x0000000000007b1d */ /* 0x000fe20000010000 */
[----:B------:R-:W-:Y:S02]  /*1a20*/  ISETP.GT.AND P1, PT, R3, R0, PT ;  /* 0x000000000300720c */ /* 0x000fe40003f24270 */
[----:B------:R-:W-:-:S03]  /*1a30*/  MOV R8, RZ ;  /* 0x000000ff00087202 */ /* 0x000fc60000000f00 */
[----:B------:R-:W-:Y:S08]  /*1a40*/  BSSY.RECONVERGENT B0, `(.L_x_39) ;  /* 0x000007e000007945 */ /* 0x000ff00003800200 */
[----:B------:R-:W-:Y:S05]  /*1a50*/  @P1 BRA `(.L_x_40) ;  /* 0x0000000400f01947 */ /* 0x000fea0003800000 */
[----:B------:R-:W2:Y:S01]  /*1a60*/  I2F.U32.RP R9, UR16 ;  /* 0x0000001000097d06 */ /* 0x000ea20008209000 */
[----:B0-----:R-:W-:Y:S01]  /*1a70*/  VIADDMNMX R5, R4, 0xffffffff, R0, !PT ;  /* 0xffffffff04057846 */ /* 0x001fe20007800100 */
[----:B------:R-:W-:Y:S01]  /*1a80*/  BSSY.RECONVERGENT B1, `(.L_x_41) ;  /* 0x0000038000017945 */ /* 0x000fe20003800200 */
[----:B------:R-:W-:-:S03]  /*1a90*/  ISETP.NE.U32.AND P4, PT, RZ, UR16, PT ;  /* 0x00000010ff007c0c */ /* 0x000fc6000bf85070 */
[----:B------:R-:W-:-:S04]  /*1aa0*/  IMAD.IADD R8, R5, 0x1, -R4 ;  /* 0x0000000105087824 */ /* 0x000fc800078e0a04 */
[----:B------:R-:W-:Y:S01]  /*1ab0*/  VIADD R5, R8, 0x1 ;  /* 0x0000000108057836 */ /* 0x000fe20000000000 */
[----:B--2---:R-:W1:Y:S04]  /*1ac0*/  MUFU.RCP R9, R9 ;  /* 0x0000000900097308 */ /* 0x004e680000001000 */
[----:B------:R-:W-:-:S13]  /*1ad0*/  ISETP.NE.AND P1, PT, R5, RZ, PT ;  /* 0x000000ff0500720c */ /* 0x000fda0003f25270 */
[----:B------:R-:W-:Y:S02]  /*1ae0*/  @!P1 IMAD.MOV R8, RZ, RZ, R5 ;  /* 0x000000ffff089224 */ /* 0x000fe400078e0205 */
[----:B-1----:R-:W-:Y:S02]  /*1af0*/  VIADD R6, R9, 0xffffffe ;  /* 0x0ffffffe09067836 */ /* 0x002fe40000000000 */
[----:B------:R-:W-:Y:S02]  /*1b00*/  IMAD.MOV.U32 R9, RZ, RZ, R3 ;  /* 0x000000ffff097224 */ /* 0x000fe400078e0003 */
[----:B------:R0:W1:Y:S02]  /*1b10*/  F2I.FTZ.U32.TRUNC.NTZ R7, R6 ;  /* 0x0000000600077305 */ /* 0x000064000021f000 */
[----:B0-----:R-:W-:Y:S01]  /*1b20*/  IMAD.MOV.U32 R6, RZ, RZ, RZ ;  /* 0x000000ffff067224 */ /* 0x001fe200078e00ff */
[----:B-1----:R-:W-:-:S05]  /*1b30*/  IADD3 R11, PT, PT, RZ, -R7, RZ ;  /* 0x80000007ff0b7210 */ /* 0x002fca0007ffe0ff */
[----:B------:R-:W-:-:S04]  /*1b40*/  IMAD R11, R11, UR16, RZ ;  /* 0x000000100b0b7c24 */ /* 0x000fc8000f8e02ff */
[----:B------:R-:W-:Y:S01]  /*1b50*/  IMAD.HI.U32 R7, R7, R11, R6 ;  /* 0x0000000b07077227 */ /* 0x000fe200078e0006 */
[----:B------:R-:W-:-:S05]  /*1b60*/  SEL R6, RZ, 0x1, !P1 ;  /* 0x00000001ff067807 */ /* 0x000fca0004800000 */
[----:B------:R-:W-:-:S04]  /*1b70*/  IMAD.HI.U32 R7, R7, R8, RZ ;  /* 0x0000000807077227 */ /* 0x000fc800078e00ff */
[----:B------:R-:W-:-:S04]  /*1b80*/  IMAD.MOV R5, RZ, RZ, -R7 ;  /* 0x000000ffff057224 */ /* 0x000fc800078e0a07 */
[----:B------:R-:W-:Y:S02]  /*1b90*/  IMAD R8, R5, UR16, R8 ;  /* 0x0000001005087c24 */ /* 0x000fe4000f8e0208 */
[----:B------:R-:W0:Y:S03]  /*1ba0*/  LDS R5, [UR7+0x2c] ;  /* 0x00002c07ff057984 */ /* 0x000e260008000800 */
[----:B------:R-:W-:-:S13]  /*1bb0*/  ISETP.GE.U32.AND P2, PT, R8, UR16, PT ;  /* 0x0000001008007c0c */ /* 0x000fda000bf46070 */
[----:B------:R-:W-:Y:S01]  /*1bc0*/  @P2 IADD3 R8, PT, PT, R8, -UR16, RZ ;  /* 0x8000001008082c10 */ /* 0x000fe2000fffe0ff */
[----:B------:R-:W-:-:S03]  /*1bd0*/  @P2 VIADD R7, R7, 0x1 ;  /* 0x0000000107072836 */ /* 0x000fc60000000000 */
[----:B------:R-:W-:Y:S01]  /*1be0*/  ISETP.GE.U32.AND P3, PT, R8, UR16, PT ;  /* 0x0000001008007c0c */ /* 0x000fe2000bf66070 */
[----:B------:R-:W-:-:S12]  /*1bf0*/  HFMA2 R8, -RZ, RZ, 0, 0 ;  /* 0x00000000ff087431 */ /* 0x000fd800000001ff */
[----:B------:R-:W-:Y:S01]  /*1c00*/  @P3 VIADD R7, R7, 0x1 ;  /* 0x0000000107073836 */ /* 0x000fe20000000000 */
[----:B------:R-:W-:-:S05]  /*1c10*/  @!P4 LOP3.LUT R7, RZ, UR16, RZ, 0x33, !PT ;  /* 0x00000010ff07cc12 */ /* 0x000fca000f8e33ff */
[----:B------:R-:W-:-:S05]  /*1c20*/  IMAD.IADD R6, R6, 0x1, R7 ;  /* 0x0000000106067824 */ /* 0x000fca00078e0207 */
[C---:B------:R-:W-:Y:S02]  /*1c30*/  LOP3.LUT R7, R6.reuse, 0x3, RZ, 0xc0, !PT ;  /* 0x0000000306077812 */ /* 0x040fe400078ec0ff */
[----:B------:R-:W-:Y:S02]  /*1c40*/  ISETP.GE.U32.AND P2, PT, R6, 0x3, PT ;  /* 0x000000030600780c */ /* 0x000fe40003f46070 */
[----:B------:R-:W-:-:S13]  /*1c50*/  ISETP.NE.AND P1, PT, R7, 0x3, PT ;  /* 0x000000030700780c */ /* 0x000fda0003f25270 */
[----:B0-----:R-:W-:Y:S05]  /*1c60*/  @!P1 BRA `(.L_x_42) ;  /* 0x0000000000649947 */ /* 0x001fea0003800000 */
[----:B------:R-:W-:Y:S01]  /*1c70*/  VIADD R6, R6, 0x1 ;  /* 0x0000000106067836 */ /* 0x000fe20000000000 */
[----:B------:R-:W-:Y:S01]  /*1c80*/  MOV R8, RZ ;  /* 0x000000ff00087202 */ /* 0x000fe20000000f00 */
[----:B------:R-:W-:Y:S02]  /*1c90*/  IMAD.MOV.U32 R10, RZ, RZ, RZ ;  /* 0x000000ffff0a7224 */ /* 0x000fe400078e00ff */
[----:B------:R-:W-:Y:S01]  /*1ca0*/  IMAD.MOV.U32 R9, RZ, RZ, R3 ;  /* 0x000000ffff097224 */ /* 0x000fe200078e0003 */
[----:B------:R-:W-:-:S07]  /*1cb0*/  LOP3.LUT R15, R6, 0x3, RZ, 0xc0, !PT ;  /* 0x00000003060f7812 */ /* 0x000fce00078ec0ff */
.L_x_43:
[----:B0-----:R-:W-:-:S04]  /*1cc0*/  IMAD.MOV.U32 R6, RZ, RZ, 0x4 ;  /* 0x00000004ff067424 */ /* 0x001fc800078e00ff */
[----:B------:R-:W-:-:S05]  /*1cd0*/  IMAD.WIDE.U32 R6, R9, R6, UR4 ;  /* 0x0000000409067e25 */ /* 0x000fca000f8e0006 */
[----:B------:R-:W2:Y:S01]  /*1ce0*/  LDG.E R12, desc[UR10][R6.64] ;  /* 0x0000000a060c7981 */ /* 0x000ea2000c1e1900 */
[----:B------:R-:W-:Y:S01]  /*1cf0*/  IMAD.MOV.U32 R11, RZ, RZ, 0x3bbb989d ;  /* 0x3bbb989dff0b7424 */ /* 0x000fe200078e00ff */
[----:B------:R-:W-:Y:S01]  /*1d00*/  MOV R14, 0x437c0000 ;  /* 0x437c0000000e7802 */ /* 0x000fe20000000f00 */
[----:B------:R-:W-:Y:S02]  /*1d10*/  VIADD R10, R10, 0x1 ;  /* 0x000000010a0a7836 */ /* 0x000fe40000000000 */
[----:B------:R-:W-:-:S03]  /*1d20*/  VIADD R9, R9, UR16 ;  /* 0x0000001009097c36 */ /* 0x000fc60008000000 */
[----:B------:R-:W-:Y:S01]  /*1d30*/  ISETP.NE.AND P1, PT, R10, R15, PT ;  /* 0x0000000f0a00720c */ /* 0x000fe20003f25270 */
[----:B--2---:R-:W-:-:S04]  /*1d40*/  FADD R12, -R5, R12 ;  /* 0x0000000c050c7221 */ /* 0x004fc80000000100 */
[----:B------:R-:W-:-:S04]  /*1d50*/  FFMA.SAT R11, R12, R11, 0.5 ;  /* 0x3f0000000c0b7423 */ /* 0x000fc8000000200b */
[----:B------:R-:W-:-:S04]  /*1d60*/  FFMA.RM R11, R11, R14, 12582913 ;  /* 0x4b4000010b0b7423 */ /* 0x000fc8000000400e */
[C---:B------:R-:W-:Y:S01]  /*1d70*/  FADD R13, R11.reuse, -12583039 ;  /* 0xcb40007f0b0d7421 */ /* 0x040fe20000000000 */
[----:B------:R-:W-:-:S03]  /*1d80*/  IMAD.SHL.U32 R11, R11, 0x800000, RZ ;  /* 0x008000000b0b7824 */ /* 0x000fc600078e00ff */
[----:B------:R-:W-:-:S04]  /*1d90*/  FFMA R13, R12, 1.4426950216293334961, -R13 ;  /* 0x3fb8aa3b0c0d7823 */ /* 0x000fc8000000080d */
[----:B------:R-:W-:-:S04]  /*1da0*/  FFMA R13, R12, 1.925963033500011079e-08, R13 ;  /* 0x32a570600c0d7823 */ /* 0x000fc8000000000d */
[----:B------:R-:W0:Y:S02]  /*1db0*/  MUFU.EX2 R12, R13 ;  /* 0x0000000d000c7308 */ /* 0x000e240000000800 */
[----:B0-----:R-:W-:-:S04]  /*1dc0*/  FMUL R11, R11, R12 ;  /* 0x0000000c0b0b7220 */ /* 0x001fc80000400000 */
[----:B------:R-:W-:Y:S01]  /*1dd0*/  FADD R8, R11, R8 ;  /* 0x000000080b087221 */ /* 0x000fe20000000000 */
[----:B------:R0:W-:Y:S01]  /*1de0*/  STG.E desc[UR10][R6.64], R11 ;  /* 0x0000000b06007986 */ /* 0x0001e2000c10190a */
[----:B------:R-:W-:Y:S05]  /*1df0*/  @P1 BRA `(.L_x_43) ;  /* 0xfffffffc00b01947 */ /* 0x000fea000383ffff */
.L_x_42:
[----:B------:R-:W-:Y:S05]  /*1e00*/  BSYNC.RECONVERGENT B1 ;  /* 0x0000000000017941 */ /* 0x000fea0003800200 */
.L_x_41:
[----:B------:R-:W-:Y:S05]  /*1e10*/  @!P2 BRA `(.L_x_40) ;  /* 0x000000040000a947 */ /* 0x000fea0003800000 */
.L_x_44:
[----:B0-2---:R-:W-:-:S05]  /*1e20*/  HFMA2 R6, -RZ, RZ, 0, 2.384185791015625e-07 ;  /* 0x00000004ff067431 */ /* 0x005fca00000001ff */
[----:B------:R-:W-:-:S05]  /*1e30*/  IMAD.WIDE.U32 R6, R9, R6, UR4 ;  /* 0x0000000409067e25 */ /* 0x000fca000f8e0006 */
[----:B------:R-:W2:Y:S01]  /*1e40*/  LDG.E R12, desc[UR10][R6.64] ;  /* 0x0000000a060c7981 */ /* 0x000ea2000c1e1900 */
[----:B------:R-:W-:Y:S02]  /*1e50*/  IMAD.MOV.U32 R10, RZ, RZ, 0x3bbb989d ;  /* 0x3bbb989dff0a7424 */ /* 0x000fe400078e00ff */
[----:B------:R-:W-:Y:S02]  /*1e60*/  IMAD.MOV.U32 R11, RZ, RZ, 0x437c0000 ;  /* 0x437c0000ff0b7424 */ /* 0x000fe400078e00ff */
[----:B------:R-:W-:Y:S02]  /*1e70*/  VIADD R17, R9, UR16 ;  /* 0x0000001009117c36 */ /* 0x000fe40008000000 */
[----:B--2---:R-:W-:-:S04]  /*1e80*/  FADD R13, -R5, R12 ;  /* 0x0000000c050d7221 */ /* 0x004fc80000000100 */
[----:B------:R-:W-:-:S04]  /*1e90*/  FFMA.SAT R12, R13, R10, 0.5 ;  /* 0x3f0000000d0c7423 */ /* 0x000fc8000000200a */
[----:B------:R-:W-:-:S04]  /*1ea0*/  FFMA.RM R12, R12, R11, 12582913 ;  /* 0x4b4000010c0c7423 */ /* 0x000fc8000000400b */
[C---:B------:R-:W-:Y:S01]  /*1eb0*/  FADD R14, R12.reuse, -12583039 ;  /* 0xcb40007f0c0e7421 */ /* 0x040fe20000000000 */
[----:B------:R-:W-:Y:S01]  /*1ec0*/  SHF.L.U32 R9, R12, 0x17, RZ ;  /* 0x000000170c097819 */ /* 0x000fe200000006ff */
[----:B------:R-:W-:Y:S02]  /*1ed0*/  IMAD.MOV.U32 R12, RZ, RZ, 0x4 ;  /* 0x00000004ff0c7424 */ /* 0x000fe400078e00ff */
[----:B------:R-:W-:-:S04]  /*1ee0*/  FFMA R14, R13, 1.4426950216293334961, -R14 ;  /* 0x3fb8aa3b0d0e7823 */ /* 0x000fc8000000080e */
[----:B------:R-:W-:Y:S01]  /*1ef0*/  FFMA R14, R13, 1.925963033500011079e-08, R14 ;  /* 0x32a570600d0e7823 */ /* 0x000fe2000000000e */
[----:B------:R-:W-:-:S05]  /*1f00*/  IMAD.WIDE.U32 R12, R17, R12, UR4 ;  /* 0x00000004110c7e25 */ /* 0x000fca000f8e000c */
[----:B------:R-:W0:Y:S02]  /*1f10*/  MUFU.EX2 R14, R14 ;  /* 0x0000000e000e7308 */ /* 0x000e240000000800 */
[----:B0-----:R-:W-:-:S05]  /*1f20*/  FMUL R9, R9, R14 ;  /* 0x0000000e09097220 */ /* 0x001fca0000400000 */
[----:B------:R0:W-:Y:S04]  /*1f30*/  STG.E desc[UR10][R6.64], R9 ;  /* 0x0000000906007986 */ /* 0x0001e8000c10190a */
[----:B------:R-:W2:Y:S01]  /*1f40*/  LDG.E R16, desc[UR10][R12.64] ;  /* 0x0000000a0c107981 */ /* 0x000ea2000c1e1900 */
[----:B------:R-:W-:Y:S02]  /*1f50*/  IMAD.MOV.U32 R19, RZ, RZ, 0x4 ;  /* 0x00000004ff137424 */ /* 0x000fe400078e00ff */
[----:B--2---:R-:W-:-:S04]  /*1f60*/  FADD R15, -R5, R16 ;  /* 0x00000010050f7221 */ /* 0x004fc80000000100 */
[----:B------:R-:W-:-:S04]  /*1f70*/  FFMA.SAT R16, R15, R10, 0.5 ;  /* 0x3f0000000f107423 */ /* 0x000fc8000000200a */
[----:B------:R-:W-:-:S04]  /*1f80*/  FFMA.RM R16, R16, R11, 12582913 ;  /* 0x4b40000110107423 */ /* 0x000fc8000000400b */
[----:B------:R-:W-:-:S04]  /*1f90*/  FADD R14, R16, -12583039 ;  /* 0xcb40007f100e7421 */ /* 0x000fc80000000000 */
[----:B------:R-:W-:-:S04]  /*1fa0*/  FFMA R14, R15, 1.4426950216293334961, -R14 ;  /* 0x3fb8aa3b0f0e7823 */ /* 0x000fc8000000080e */
[----:B------:R-:W-:Y:S01]  /*1fb0*/  FFMA R14, R15, 1.925963033500011079e-08, R14 ;  /* 0x32a570600f0e7823 */ /* 0x000fe2000000000e */
[----:B------:R-:W-:Y:S01]  /*1fc0*/  IMAD.SHL.U32 R15, R16, 0x800000, RZ ;  /* 0x00800000100f7824 */ /* 0x000fe200078e00ff */
[----:B------:R-:W-:-:S04]  /*1fd0*/  IADD3 R16, PT, PT, R17, UR16, RZ ;  /* 0x0000001011107c10 */ /* 0x000fc8000fffe0ff */
[----:B------:R-:W1:Y:S01]  /*1fe0*/  MUFU.EX2 R14, R14 ;  /* 0x0000000e000e7308 */ /* 0x000e620000000800 */
[----:B0-----:R-:W-:-:S04]  /*1ff0*/  IMAD.WIDE.U32 R6, R16, R19, UR4 ;  /* 0x0000000410067e25 */ /* 0x001fc8000f8e0013 */
[----:B-1----:R-:W-:-:S05]  /*2000*/  FMUL R15, R15, R14 ;  /* 0x0000000e0f0f7220 */ /* 0x002fca0000400000 */
        /* <DEDUP_REMOVED lines=9> */
[----:B------:R-:W-:Y:S02]  /*20a0*/  IMAD.SHL.U32 R17, R18, 0x800000, RZ ;  /* 0x0080000012117824 */ /* 0x000fe400078e00ff */
[----:B------:R-:W-:Y:S01]  /*20b0*/  VIADD R14, R16, UR16 ;  /* 0x00000010100e7c36 */ /* 0x000fe20008000000 */
[----:B------:R-:W1:Y:S03]  /*20c0*/  MUFU.EX2 R20, R19 ;  /* 0x0000001300147308 */ /* 0x000e660000000800 */
[----:B0-----:R-:W-:-:S04]  /*20d0*/  IMAD.WIDE.U32 R12, R14, R21, UR4 ;  /* 0x000000040e0c7e25 */ /* 0x001fc8000f8e0015 */
[----:B-1----:R-:W-:-:S05]  /*20e0*/  FMUL R17, R17, R20 ;  /* 0x0000001411117220 */ /* 0x002fca0000400000 */
[----:B------:R2:W-:Y:S04]  /*20f0*/  STG.E desc[UR10][R6.64], R17 ;  /* 0x0000001106007986 */ /* 0x0005e8000c10190a */
[----:B------:R-:W3:Y:S01]  /*2100*/  LDG.E R16, desc[UR10][R12.64] ;  /* 0x0000000a0c107981 */ /* 0x000ee2000c1e1900 */
[----:B------:R-:W-:Y:S01]  /*2110*/  FADD R8, R9, R8 ;  /* 0x0000000809087221 */ /* 0x000fe20000000000 */
[----:B------:R-:W-:-:S03]  /*2120*/  VIADD R9, R14, UR16 ;  /* 0x000000100e097c36 */ /* 0x000fc60008000000 */
[----:B------:R-:W-:Y:S02]  /*2130*/  FADD R8, R8, R15 ;  /* 0x0000000f08087221 */ /* 0x000fe40000000000 */
[----:B------:R-:W-:Y:S02]  /*2140*/  ISETP.GT.AND P1, PT, R9, R0, PT ;  /* 0x000000000900720c */ /* 0x000fe40003f24270 */
[----:B------:R-:W-:Y:S01]  /*2150*/  FADD R8, R8, R17 ;  /* 0x0000001108087221 */ /* 0x000fe20000000000 */
[----:B---3--:R-:W-:-:S04]  /*2160*/  FADD R21, -R5, R16 ;  /* 0x0000001005157221 */ /* 0x008fc80000000100 */
[----:B------:R-:W-:-:S04]  /*2170*/  FFMA.SAT R10, R21, R10, 0.5 ;  /* 0x3f000000150a7423 */ /* 0x000fc8000000200a */
[----:B------:R-:W-:-:S04]  /*2180*/  FFMA.RM R10, R10, R11, 12582913 ;  /* 0x4b4000010a0a7423 */ /* 0x000fc8000000400b */
[C---:B------:R-:W-:Y:S01]  /*2190*/  FADD R16, R10.reuse, -12583039 ;  /* 0xcb40007f0a107421 */ /* 0x040fe20000000000 */
[----:B------:R-:W-:-:S03]  /*21a0*/  SHF.L.U32 R10, R10, 0x17, RZ ;  /* 0x000000170a0a7819 */ /* 0x000fc600000006ff */
[----:B------:R-:W-:-:S04]  /*21b0*/  FFMA R16, R21, 1.4426950216293334961, -R16 ;  /* 0x3fb8aa3b15107823 */ /* 0x000fc80000000810 */
[----:B------:R-:W-:-:S04]  /*21c0*/  FFMA R16, R21, 1.925963033500011079e-08, R16 ;  /* 0x32a5706015107823 */ /* 0x000fc80000000010 */
[----:B------:R-:W0:Y:S02]  /*21d0*/  MUFU.EX2 R11, R16 ;  /* 0x00000010000b7308 */ /* 0x000e240000000800 */
[----:B0-----:R-:W-:-:S04]  /*21e0*/  FMUL R11, R10, R11 ;  /* 0x0000000b0a0b7220 */ /* 0x001fc80000400000 */
[----:B------:R-:W-:Y:S01]  /*21f0*/  FADD R8, R8, R11 ;  /* 0x0000000b08087221 */ /* 0x000fe20000000000 */
[----:B------:R2:W-:Y:S01]  /*2200*/  STG.E desc[UR10][R12.64], R11 ;  /* 0x0000000b0c007986 */ /* 0x0005e2000c10190a */
[----:B------:R-:W-:Y:S05]  /*2210*/  @!P1 BRA `(.L_x_44) ;  /* 0xfffffffc00009947 */ /* 0x000fea000383ffff */
.L_x_40:
[----:B------:R-:W-:Y:S05]  /*2220*/  BSYNC.RECONVERGENT B0 ;  /* 0x0000000000007941 */ /* 0x000fea0003800200 */
.L_x_39:
[----:B0-----:R-:W0:Y:S01]  /*2230*/  SHFL.DOWN P1, R5, R8, 0x1, 0x1f ;  /* 0x08201f0008057f89 */ /* 0x001e220000020000 */
[----:B------:R-:W-:Y:S01]  /*2240*/  ISETP.NE.AND P2, PT, R3, RZ, PT ;  /* 0x000000ff0300720c */ /* 0x000fe20003f45270 */
[----:B------:R-:W-:Y:S01]  /*2250*/  BSSY.RECONVERGENT B0, `(.L_x_45) ;  /* 0x0000018000007945 */ /* 0x000fe20003800200 */
[----:B0-----:R-:W-:-:S05]  /*2260*/  @P1 FADD R5, R5, R8 ;  /* 0x0000000805051221 */ /* 0x001fca0000000000 */
[----:B-12---:R-:W0:Y:S02]  /*2270*/  SHFL.DOWN P1, R6, R5, 0x2, 0x1f ;  /* 0x08401f0005067f89 */ /* 0x006e240000020000 */
[----:B0-----:R-:W-:-:S05]  /*2280*/  @P1 FADD R6, R5, R6 ;  /* 0x0000000605061221 */ /* 0x001fca0000000000 */
[----:B------:R-:W0:Y:S02]  /*2290*/  SHFL.DOWN P1, R7, R6, 0x4, 0x1f ;  /* 0x08801f0006077f89 */ /* 0x000e240000020000 */
[----:B0-----:R-:W-:-:S05]  /*22a0*/  @P1 FADD R7, R6, R7 ;  /* 0x0000000706071221 */ /* 0x001fca0000000000 */
[----:B------:R-:W0:Y:S02]  /*22b0*/  SHFL.DOWN P1, R10, R7, 0x8, 0x1f ;  /* 0x09001f00070a7f89 */ /* 0x000e240000020000 */
[----:B0-----:R-:W-:-:S05]  /*22c0*/  @P1 FADD R10, R7, R10 ;  /* 0x0000000a070a1221 */ /* 0x001fca0000000000 */
[----:B------:R-:W0:Y:S02]  /*22d0*/  SHFL.DOWN P1, R13, R10, 0x10, 0x1f ;  /* 0x0a001f000a0d7f89 */ /* 0x000e240000020000 */
[----:B0-----:R-:W-:-:S05]  /*22e0*/  @P1 FADD R13, R10, R13 ;  /* 0x0000000d0a0d1221 */ /* 0x001fca0000000000 */
[----:B------:R0:W-:Y:S01]  /*22f0*/  @!P0 STS [R2+UR7+0x8], R13 ;  /* 0x0000080d02008988 */ /* 0x0001e20008000807 */
[----:B------:R-:W-:Y:S06]  /*2300*/  BAR.SYNC.DEFER_BLOCKING 0x0 ;  /* 0x0000000000007b1d */ /* 0x000fec0000010000 */
[----:B------:R-:W-:Y:S05]  /*2310*/  @P2 BRA `(.L_x_46) ;  /* 0x00000000002c2947 */ /* 0x000fea0003800000 */
[----:B0-----:R-:W0:Y:S04]  /*2320*/  LDS R2, [UR7+0xc] ;  /* 0x00000c07ff027984 */ /* 0x001e280008000800 */
[----:B------:R-:W1:Y:S04]  /*2330*/  LDS.128 R8, [UR7+0x10] ;  /* 0x00001007ff087984 */ /* 0x000e680008000c00 */
[----:B------:R-:W2:Y:S01]  /*2340*/  LDS.64 R6, [UR7+0x20] ;  /* 0x00002007ff067984 */ /* 0x000ea20008000a00 */
[----:B0-----:R-:W-:-:S04]  /*2350*/  FADD R13, R13, R2 ;  /* 0x000000020d0d7221 */ /* 0x001fc80000000000 */
[----:B-1----:R-:W-:-:S04]  /*2360*/  FADD R8, R13, R8 ;  /* 0x000000080d087221 */ /* 0x002fc80000000000 */
[----:B------:R-:W-:-:S04]  /*2370*/  FADD R9, R8, R9 ;  /* 0x0000000908097221 */ /* 0x000fc80000000000 */
[----:B------:R-:W-:-:S04]  /*2380*/  FADD R10, R9, R10 ;  /* 0x0000000a090a7221 */ /* 0x000fc80000000000 */
[----:B------:R-:W-:-:S04]  /*2390*/  FADD R11, R10, R11 ;  /* 0x0000000b0a0b7221 */ /* 0x000fc80000000000 */
[----:B--2---:R-:W-:-:S04]  /*23a0*/  FADD R6, R11, R6 ;  /* 0x000000060b067221 */ /* 0x004fc80000000000 */
[----:B------:R-:W-:-:S05]  /*23b0*/  FADD R6, R6, R7 ;  /* 0x0000000706067221 */ /* 0x000fca0000000000 */
[----:B------:R1:W-:Y:S02]  /*23c0*/  STS [UR7+0x2c], R6 ;  /* 0x00002c06ff007988 */ /* 0x0003e40008000807 */
.L_x_46:
[----:B------:R-:W-:Y:S05]  /*23d0*/  BSYNC.RECONVERGENT B0 ;  /* 0x0000000000007941 */ /* 0x000fea0003800200 */
.L_x_45:
[----:B------:R-:W-:Y:S01]  /*23e0*/  BAR.SYNC.DEFER_BLOCKING 0x0 ;  /* 0x0000000000007b1d */ /* 0x000fe20000010000 */
[----:B------:R-:W-:-:S05]  /*23f0*/  ISETP.GT.AND P0, PT, R3, R0, PT ;  /* 0x000000000300720c */ /* 0x000fca0003f04270 */
[----:B------:R-:W2:Y:S01]  /*2400*/  LDCU UR8, c[0x0][0x380] ;  /* 0x00007000ff0877ac */ /* 0x000ea20008000800 */
[----:B------:R-:W-:Y:S07]  /*2410*/  BSSY.RECONVERGENT B2, `(.L_x_47) ;  /* 0x000008f000027945 */ /* 0x000fee0003800200 */
[----:B------:R-:W-:Y:S05]  /*2420*/  @P0 BRA `(.L_x_48) ;  /* 0x0000000800340947 */ /* 0x000fea0003800000 */
[----:B------:R-:W3:Y:S01]  /*2430*/  I2F.U32.RP R8, UR16 ;  /* 0x0000001000087d06 */ /* 0x000ee20008209000 */
[----:B------:R-:W-:Y:S01]  /*2440*/  VIADDMNMX R5, R4, 0xffffffff, R0, !PT ;  /* 0xffffffff04057846 */ /* 0x000fe20007800100 */
[----:B------:R-:W-:Y:S01]  /*2450*/  BSSY.RECONVERGENT B3, `(.L_x_49) ;  /* 0x0000037000037945 */ /* 0x000fe20003800200 */
[----:B------:R-:W-:-:S03]  /*2460*/  ISETP.NE.U32.AND P3, PT, RZ, UR16, PT ;  /* 0x00000010ff007c0c */ /* 0x000fc6000bf65070 */
[----:B------:R-:W-:-:S05]  /*2470*/  IMAD.IADD R0, R5, 0x1, -R4 ;  /* 0x0000000105007824 */ /* 0x000fca00078e0a04 */
[----:B0-----:R-:W-:Y:S01]  /*2480*/  IADD3 R2, PT, PT, R0, 0x1, RZ ;  /* 0x0000000100027810 */ /* 0x001fe20007ffe0ff */
[----:B---3--:R-:W1:Y:S03]  /*2490*/  MUFU.RCP R8, R8 ;  /* 0x0000000800087308 */ /* 0x008e660000001000 */
[----:B------:R-:W-:-:S13]  /*24a0*/  ISETP.NE.AND P2, PT, R2, RZ, PT ;  /* 0x000000ff0200720c */ /* 0x000fda0003f45270 */
[----:B------:R-:W-:Y:S02]  /*24b0*/  @!P2 IMAD.MOV R0, RZ, RZ, R2 ;  /* 0x000000ffff00a224 */ /* 0x000fe400078e0202 */
[----:B-1----:R-:W-:Y:S02]  /*24c0*/  VIADD R6, R8, 0xffffffe ;  /* 0x0ffffffe08067836 */ /* 0x002fe40000000000 */
[----:B------:R-:W-:Y:S02]  /*24d0*/  IMAD.MOV.U32 R8, RZ, RZ, R3 ;  /* 0x000000ffff087224 */ /* 0x000fe400078e0003 */
[----:B------:R0:W1:Y:S02]  /*24e0*/  F2I.FTZ.U32.TRUNC.NTZ R7, R6 ;  /* 0x0000000600077305 */ /* 0x000064000021f000 */
[----:B0-----:R-:W-:Y:S02]  /*24f0*/  IMAD.MOV.U32 R6, RZ, RZ, RZ ;  /* 0x000000ffff067224 */ /* 0x001fe400078e00ff */
[----:B-1----:R-:W-:-:S04]  /*2500*/  IMAD.MOV R5, RZ, RZ, -R7 ;  /* 0x000000ffff057224 */ /* 0x002fc800078e0a07 */
[----:B------:R-:W-:-:S04]  /*2510*/  IMAD R5, R5, UR16, RZ ;  /* 0x0000001005057c24 */ /* 0x000fc8000f8e02ff */
[----:B------:R-:W-:-:S06]  /*2520*/  IMAD.HI.U32 R5, R7, R5, R6 ;  /* 0x0000000507057227 */ /* 0x000fcc00078e0006 */
[----:B------:R-:W-:-:S05]  /*2530*/  IMAD.HI.U32 R17, R5, R0, RZ ;  /* 0x0000000005117227 */ /* 0x000fca00078e00ff */
[----:B------:R-:W-:-:S05]  /*2540*/  IADD3 R5, PT, PT, -R17, RZ, RZ ;  /* 0x000000ff11057210 */ /* 0x000fca0007ffe1ff */
[----:B------:R-:W-:Y:S02]  /*2550*/  IMAD R0, R5, UR16, R0 ;  /* 0x0000001005007c24 */ /* 0x000fe4000f8e0200 */
[----:B------:R-:W0:Y:S03]  /*2560*/  LDS R5, [UR7+0x2c] ;  /* 0x00002c07ff057984 */ /* 0x000e260008000800 */
[----:B------:R-:W-:-:S13]  /*2570*/  ISETP.GE.U32.AND P0, PT, R0, UR16, PT ;  /* 0x0000001000007c0c */ /* 0x000fda000bf06070 */
[----:B------:R-:W-:Y:S02]  /*2580*/  @P0 VIADD R0, R0, -UR16 ;  /* 0x8000001000000c36 */ /* 0x000fe40008000000 */
[----:B------:R-:W-:-:S03]  /*2590*/  @P0 VIADD R17, R17, 0x1 ;  /* 0x0000000111110836 */ /* 0x000fc60000000000 */
[----:B------:R-:W-:Y:S02]  /*25a0*/  ISETP.GE.U32.AND P1, PT, R0, UR16, PT ;  /* 0x0000001000007c0c */ /* 0x000fe4000bf26070 */
[----:B------:R-:W-:-:S11]  /*25b0*/  SEL R0, RZ, 0x1, !P2 ;  /* 0x00000001ff007807 */ /* 0x000fd60005000000 */
[----:B------:R-:W-:Y:S02]  /*25c0*/  @P1 IADD3 R17, PT, PT, R17, 0x1, RZ ;  /* 0x0000000111111810 */ /* 0x000fe40007ffe0ff */
[----:B------:R-:W-:-:S05]  /*25d0*/  @!P3 LOP3.LUT R17, RZ, UR16, RZ, 0x33, !PT ;  /* 0x00000010ff11bc12 */ /* 0x000fca000f8e33ff */
[----:B------:R-:W-:-:S05]  /*25e0*/  IMAD.IADD R17, R0, 0x1, R17 ;  /* 0x0000000100117824 */ /* 0x000fca00078e0211 */
[----:B------:R-:W-:-:S04]  /*25f0*/  LOP3.LUT R0, R17, 0x3, RZ, 0xc0, !PT ;  /* 0x0000000311007812 */ /* 0x000fc800078ec0ff */
[----:B------:R-:W-:-:S13]  /*2600*/  ISETP.NE.AND P0, PT, R0, 0x3, PT ;  /* 0x000000030000780c */ /* 0x000fda0003f05270 */
[----:B0-----:R-:W-:Y:S05]  /*2610*/  @!P0 BRA `(.L_x_50) ;  /* 0x0000000000688947 */ /* 0x001fea0003800000 */
[----:B------:R-:W-:Y:S01]  /*2620*/  IADD3 R15, PT, PT, R17, 0x1, RZ ;  /* 0x00000001110f7810 */ /* 0x000fe20007ffe0ff */
[----:B------:R-:W-:Y:S02]  /*2630*/  IMAD.MOV.U32 R16, RZ, RZ, RZ ;  /* 0x000000ffff107224 */ /* 0x000fe400078e00ff */
[----:B------:R-:W-:Y:S01]  /*2640*/  IMAD.MOV.U32 R8, RZ, RZ, R3 ;  /* 0x000000ffff087224 */ /* 0x000fe200078e0003 */
[----:B------:R-:W-:-:S07]  /*2650*/  LOP3.LUT R15, R15, 0x3, RZ, 0xc0, !PT ;  /* 0x000000030f0f7812 */ /* 0x000fce00078ec0ff */
.L_x_53:
[----:B0-----:R-:W-:-:S05]  /*2660*/  MOV R11, 0x4 ;  /* 0x00000004000b7802 */ /* 0x001fca0000000f00 */
[----:B------:R-:W-:-:S05]  /*2670*/  IMAD.WIDE.U32 R10, R8, R11, UR4 ;  /* 0x00000004080a7e25 */ /* 0x000fca000f8e000b */
[----:B------:R-:W3:Y:S01]  /*2680*/  LDG.E R0, desc[UR10][R10.64] ;  /* 0x0000000a0a007981 */ /* 0x000ee2000c1e1900 */
[----:B------:R-:W0:Y:S01]  /*2690*/  MUFU.RCP R2, R5 ;  /* 0x0000000500027308 */ /* 0x000e220000001000 */
[----:B------:R-:W-:Y:S01]  /*26a0*/  VIADD R16, R16, 0x1 ;  /* 0x0000000110107836 */ /* 0x000fe20000000000 */
[----:B------:R-:W-:Y:S04]  /*26b0*/  BSSY.RECONVERGENT B4, `(.L_x_51) ;  /* 0x000000d000047945 */ /* 0x000fe80003800200 */
[----:B------:R-:W-:Y:S01]  /*26c0*/  ISETP.NE.AND P1, PT, R16, R15, PT ;  /* 0x0000000f1000720c */ /* 0x000fe20003f25270 */
[----:B0-----:R-:W-:-:S04]  /*26d0*/  FFMA R7, -R5, R2, 1 ;  /* 0x3f80000005077423 */ /* 0x001fc80000000102 */
[----:B------:R-:W-:Y:S01]  /*26e0*/  FFMA R7, R2, R7, R2 ;  /* 0x0000000702077223 */ /* 0x000fe20000000002 */
[----:B---3--:R-:W0:Y:S03]  /*26f0*/  FCHK P0, R0, R5 ;  /* 0x0000000500007302 */ /* 0x008e260000000000 */
[----:B------:R-:W-:-:S04]  /*2700*/  FFMA R2, R0, R7, RZ ;  /* 0x0000000700027223 */ /* 0x000fc800000000ff */
[----:B------:R-:W-:-:S04]  /*2710*/  FFMA R6, -R5, R2, R0 ;  /* 0x0000000205067223 */ /* 0x000fc80000000100 */
[----:B------:R-:W-:Y:S01]  /*2720*/  FFMA R7, R7, R6, R2 ;  /* 0x0000000607077223 */ /* 0x000fe20000000002 */
[----:B0-----:R-:W-:Y:S06]  /*2730*/  @!P0 BRA `(.L_x_52) ;  /* 0x0000000000108947 */ /* 0x001fec0003800000 */
[----:B------:R-:W-:Y:S01]  /*2740*/  IMAD.MOV.U32 R14, RZ, RZ, R5 ;  /* 0x000000ffff0e7224 */ /* 0x000fe200078e0005 */
[----:B------:R-:W-:-:S07]  /*2750*/  MOV R2, 0x2770 ;  /* 0x0000277000027802 */ /* 0x000fce0000000f00 */
[----:B--2---:R-:W-:Y:S05]  /*2760*/  CALL.REL.NOINC `($__internal_2_$__cuda_sm3x_div_rn_noftz_f32_slowpath) ;  /* 0x0000001800a87944 */ /* 0x004fea0003c00000 */
[----:B------:R-:W-:-:S07]  /*2770*/  MOV R7, R0 ;  /* 0x0000000000077202 */ /* 0x000fce0000000f00 */
.L_x_52:
[----:B--2---:R-:W-:Y:S05]  /*2780*/  BSYNC.RECONVERGENT B4 ;  /* 0x0000000000047941 */ /* 0x004fea0003800200 */
.L_x_51:
[----:B------:R0:W-:Y:S01]  /*2790*/  STG.E desc[UR10][R10.64], R7 ;  /* 0x000000070a007986 */ /* 0x0001e2000c10190a */
[----:B------:R-:W-:Y:S01]  /*27a0*/  VIADD R8, R8, UR16 ;  /* 0x0000001008087c36 */ /* 0x000fe20008000000 */
[----:B------:R-:W-:Y:S06]  /*27b0*/  @P1 BRA `(.L_x_53) ;  /* 0xfffffffc00a81947 */ /* 0x000fec000383ffff */
.L_x_50:
[----:B--2---:R-:W-:Y:S05]  /*27c0*/  BSYNC.RECONVERGENT B3 ;  /* 0x0000000000037941 */ /* 0x004fea0003800200 */
.L_x_49:
[----:B------:R-:W-:-:S13]  /*27d0*/  ISETP.GE.U32.AND P0, PT, R17, 0x3, PT ;  /* 0x000000031100780c */ /* 0x000fda0003f06070 */
[----:B------:R-:W-:Y:S05]  /*27e0*/  @!P0 BRA `(.L_x_48) ;  /* 0x0000000400448947 */ /* 0x000fea0003800000 */
.L_x_62:
[----:B0-----:R-:W-:-:S04]  /*27f0*/  IMAD.MOV.U32 R11, RZ, RZ, 0x4 ;  /* 0x00000004ff0b7424 */ /* 0x001fc800078e00ff */
[----:B------:R-:W-:-:S05]  /*2800*/  IMAD.WIDE.U32 R10, R8, R11, UR4 ;  /* 0x00000004080a7e25 */ /* 0x000fca000f8e000b */
[----:B------:R-:W2:Y:S01]  /*2810*/  LDG.E R6, desc[UR10][R10.64] ;  /* 0x0000000a0a067981 */ /* 0x000ea2000c1e1900 */
[----:B------:R-:W0:Y:S01]  /*2820*/  MUFU.RCP R0, R5 ;  /* 0x0000000500007308 */ /* 0x000e220000001000 */
[----:B------:R-:W-:Y:S01]  /*2830*/  BSSY.RECONVERGENT B3, `(.L_x_54) ;  /* 0x000000d000037945 */ /* 0x000fe20003800200 */
[----:B0-----:R-:W-:-:S04]  /*2840*/  FFMA R7, -R5, R0, 1 ;  /* 0x3f80000005077423 */ /* 0x001fc80000000100 */
[----:B------:R-:W-:Y:S02]  /*2850*/  FFMA R0, R0, R7, R0 ;  /* 0x0000000700007223 */ /* 0x000fe40000000000 */
[----:B--2---:R-:W0:Y:S02]  /*2860*/  FCHK P0, R6, R5 ;  /* 0x0000000506007302 */ /* 0x004e240000000000 */
[----:B------:R-:W-:-:S04]  /*2870*/  FFMA R2, R0, R6, RZ ;  /* 0x0000000600027223 */ /* 0x000fc800000000ff */
[----:B------:R-:W-:-:S04]  /*2880*/  FFMA R7, -R5, R2, R6 ;  /* 0x0000000205077223 */ /* 0x000fc80000000106 */
[----:B------:R-:W-:Y:S01]  /*2890*/  FFMA R7, R0, R7, R2 ;  /* 0x0000000700077223 */ /* 0x000fe20000000002 */
[----:B0-----:R-:W-:Y:S06]  /*28a0*/  @!P0 BRA `(.L_x_55) ;  /* 0x0000000000148947 */ /* 0x001fec0003800000 */
[----:B------:R-:W-:Y:S01]  /*28b0*/  MOV R0, R6 ;  /* 0x0000000600007202 */ /* 0x000fe20000000f00 */
[----:B------:R-:W-:Y:S01]  /*28c0*/  IMAD.MOV.U32 R14, RZ, RZ, R5 ;  /* 0x000000ffff0e7224 */ /* 0x000fe200078e0005 */
[----:B------:R-:W-:-:S07]  /*28d0*/  MOV R2, 0x28f0 ;  /* 0x000028f000027802 */ /* 0x000fce0000000f00 */
[----:B------:R-:W-:Y:S05]  /*28e0*/  CALL.REL.NOINC `($__internal_2_$__cuda_sm3x_div_rn_noftz_f32_slowpath) ;  /* 0x0000001800487944 */ /* 0x000fea0003c00000 */
[----:B------:R-:W-:-:S07]  /*28f0*/  IMAD.MOV.U32 R7, RZ, RZ, R0 ;  /* 0x000000ffff077224 */ /* 0x000fce00078e0000 */
.L_x_55:
[----:B------:R-:W-:Y:S05]  /*2900*/  BSYNC.RECONVERGENT B3 ;  /* 0x0000000000037941 */ /* 0x000fea0003800200 */
.L_x_54:
[----:B------:R-:W-:Y:S01]  /*2910*/  IADD3 R8, PT, PT, R8, UR16, RZ ;  /* 0x0000001008087c10 */ /* 0x000fe2000fffe0ff */
[----:B------:R-:W-:Y:S01]  /*2920*/  IMAD.MOV.U32 R17, RZ, RZ, 0x4 ;  /* 0x00000004ff117424 */ /* 0x000fe200078e00ff */
[----:B------:R0:W-:Y:S03]  /*2930*/  STG.E desc[UR10][R10.64], R7 ;  /* 0x000000070a007986 */ /* 0x0001e6000c10190a */
[----:B------:R-:W-:-:S05]  /*2940*/  IMAD.WIDE.U32 R16, R8, R17, UR4 ;  /* 0x0000000408107e25 */ /* 0x000fca000f8e0011 */
[----:B------:R-:W2:Y:S01]  /*2950*/  LDG.E R6, desc[UR10][R16.64] ;  /* 0x0000000a10067981 */ /* 0x000ea2000c1e1900 */
[----:B------:R-:W1:Y:S01]  /*2960*/  MUFU.RCP R0, R5 ;  /* 0x0000000500007308 */ /* 0x000e620000001000 */
[----:B------:R-:W-:Y:S01]  /*2970*/  BSSY.RECONVERGENT B3, `(.L_x_56) ;  /* 0x000000d000037945 */ /* 0x000fe20003800200 */
[----:B-1----:R-:W-:-:S04]  /*2980*/  FFMA R9, -R5, R0, 1 ;  /* 0x3f80000005097423 */ /* 0x002fc80000000100 */
[----:B------:R-:W-:Y:S02]  /*2990*/  FFMA R0, R0, R9, R0 ;  /* 0x0000000900007223 */ /* 0x000fe40000000000 */
[----:B--2---:R-:W1:Y:S02]  /*29a0*/  FCHK P0, R6, R5 ;  /* 0x0000000506007302 */ /* 0x004e640000000000 */
[----:B------:R-:W-:-:S04]  /*29b0*/  FFMA R2, R0, R6, RZ ;  /* 0x0000000600027223 */ /* 0x000fc800000000ff */
[----:B------:R-:W-:-:S04]  /*29c0*/  FFMA R9, -R5, R2, R6 ;  /* 0x0000000205097223 */ /* 0x000fc80000000106 */
[----:B------:R-:W-:Y:S01]  /*29d0*/  FFMA R9, R0, R9, R2 ;  /* 0x0000000900097223 */ /* 0x000fe20000000002 */
[----:B01----:R-:W-:Y:S06]  /*29e0*/  @!P0 BRA `(.L_x_57) ;  /* 0x0000000000148947 */ /* 0x003fec0003800000 */
[----:B------:R-:W-:Y:S01]  /*29f0*/  IMAD.MOV.U32 R0, RZ, RZ, R6 ;  /* 0x000000ffff007224 */ /* 0x000fe200078e0006 */
[----:B------:R-:W-:Y:S02]  /*2a00*/  MOV R14, R5 ;  /* 0x00000005000e7202 */ /* 0x000fe40000000f00 */
[----:B------:R-:W-:-:S07]  /*2a10*/  MOV R2, 0x2a30 ;  /* 0x00002a3000027802 */ /* 0x000fce0000000f00 */
[----:B------:R-:W-:Y:S05]  /*2a20*/  CALL.REL.NOINC `($__internal_2_$__cuda_sm3x_div_rn_noftz_f32_slowpath) ;  /* 0x0000001400f87944 */ /* 0x000fea0003c00000 */
[----:B------:R-:W-:-:S07]  /*2a30*/  IMAD.MOV.U32 R9, RZ, RZ, R0 ;  /* 0x000000ffff097224 */ /* 0x000fce00078e0000 */
.L_x_57:
[----:B------:R-:W-:Y:S05]  /*2a40*/  BSYNC.RECONVERGENT B3 ;  /* 0x0000000000037941 */ /* 0x000fea0003800200 */
.L_x_56:
[----:B------:R-:W-:Y:S02]  /*2a50*/  HFMA2 R11, -RZ, RZ, 0, 2.384185791015625e-07 ;  /* 0x00000004ff0b7431 */ /* 0x000fe400000001ff */
[----:B------:R-:W-:Y:S01]  /*2a60*/  VIADD R8, R8, UR16 ;  /* 0x0000001008087c36 */ /* 0x000fe20008000000 */
        /* <DEDUP_REMOVED lines=13> */
[----:B------:R-:W-:Y:S01]  /*2b40*/  MOV R2, 0x2b70 ;  /* 0x00002b7000027802 */ /* 0x000fe20000000f00 */
[----:B------:R-:W-:-:S07]  /*2b50*/  IMAD.MOV.U32 R14, RZ, RZ, R5 ;  /* 0x000000ffff0e7224 */ /* 0x000fce00078e0005 */
[----:B------:R-:W-:Y:S05]  /*2b60*/  CALL.REL.NOINC `($__internal_2_$__cuda_sm3x_div_rn_noftz_f32_slowpath) ;  /* 0x0000001400a87944 */ /* 0x000fea0003c00000 */
[----:B------:R-:W-:-:S07]  /*2b70*/  MOV R7, R0 ;  /* 0x0000000000077202 */ /* 0x000fce0000000f00 */
.L_x_59:
[----:B------:R-:W-:Y:S05]  /*2b80*/  BSYNC.RECONVERGENT B3 ;  /* 0x0000000000037941 */ /* 0x000fea0003800200 */
.L_x_58:
[----:B------:R-:W-:Y:S01]  /*2b90*/  VIADD R8, R8, UR16 ;  /* 0x0000001008087c36 */ /* 0x000fe20008000000 */
[----:B------:R0:W-:Y:S01]  /*2ba0*/  STG.E desc[UR10][R10.64], R7 ;  /* 0x000000070a007986 */ /* 0x0001e2000c10190a */
[----:B------:R-:W-:-:S04]  /*2bb0*/  IMAD.MOV.U32 R17, RZ, RZ, 0x4 ;  /* 0x00000004ff117424 */ /* 0x000fc800078e00ff */
        /* <DEDUP_REMOVED lines=11> */
[----:B------:R-:W-:Y:S01]  /*2c70*/  MOV R0, R6 ;  /* 0x0000000600007202 */ /* 0x000fe20000000f00 */
[----:B------:R-:W-:Y:S01]  /*2c80*/  IMAD.MOV.U32 R14, RZ, RZ, R5 ;  /* 0x000000ffff0e7224 */ /* 0x000fe200078e0005 */
[----:B------:R-:W-:-:S07]  /*2c90*/  MOV R2, 0x2cb0 ;  /* 0x00002cb000027802 */ /* 0x000fce0000000f00 */
[----:B------:R-:W-:Y:S05]  /*2ca0*/  CALL.REL.NOINC `($__internal_2_$__cuda_sm3x_div_rn_noftz_f32_slowpath) ;  /* 0x0000001400587944 */ /* 0x000fea0003c00000 */
.L_x_61:
[----:B------:R-:W-:Y:S05]  /*2cb0*/  BSYNC.RECONVERGENT B3 ;  /* 0x0000000000037941 */ /* 0x000fea0003800200 */
.L_x_60:
[----:B------:R3:W-:Y:S01]  /*2cc0*/  STG.E desc[UR10][R16.64], R0 ;  /* 0x0000000010007986 */ /* 0x0007e2000c10190a */
[----:B------:R-:W-:-:S05]  /*2cd0*/  VIADD R8, R8, UR16 ;  /* 0x0000001008087c36 */ /* 0x000fca0008000000 */
[----:B------:R-:W-:-:S13]  /*2ce0*/  ISETP.GT.AND P0, PT, R8, UR8, PT ;  /* 0x0000000808007c0c */ /* 0x000fda000bf04270 */
[----:B---3--:R-:W-:Y:S05]  /*2cf0*/  @!P0 BRA `(.L_x_62) ;  /* 0xfffffff800bc8947 */ /* 0x008fea000383ffff */
.L_x_48:
[----:B--2---:R-:W-:Y:S05]  /*2d00*/  BSYNC.RECONVERGENT B2 ;  /* 0x0000000000027941 */ /* 0x004fea0003800200 */
.L_x_47:
[----:B------:R-:W2:Y:S01]  /*2d10*/  LDCU UR19, c[0x0][0x3b8] ;  /* 0x00007700ff1377ac */ /* 0x000ea20008000800 */
[----:B------:R-:W-:Y:S01]  /*2d20*/  BAR.SYNC.DEFER_BLOCKING 0x0 ;  /* 0x0000000000007b1d */ /* 0x000fe20000010000 */
[----:B--2---:R-:W-:-:S13]  /*2d30*/  ISETP.GE.AND P0, PT, R3, UR19, PT ;  /* 0x0000001303007c0c */ /* 0x004fda000bf06270 */
[----:B------:R-:W-:Y:S05]  /*2d40*/  @P0 EXIT ;  /* 0x000000000000094d */ /* 0x000fea0003800000 */
[----:B------:R-:W2:Y:S02]  /*2d50*/  LDCU UR7, c[0x0][0x380] ;  /* 0x00007000ff0777ac */ /* 0x000ea40008000800 */
[----:B--2---:R-:W-:-:S09]  /*2d60*/  UISETP.GT.AND UP0, UPT, UR7, -0x1, UPT ;  /* 0xffffffff0700788c */ /* 0x004fd2000bf04270 */
[----:B------:R-:W-:Y:S05]  /*2d70*/  BRA.U UP0, `(.L_x_63) ;  /* 0x00000005002c7547 */ /* 0x000fea000b800000 */
[----:B0-----:R-:W0:Y:S01]  /*2d80*/  I2F.U32.RP R2, UR16 ;  /* 0x0000001000027d06 */ /* 0x001e220008209000 */
[C---:B------:R-:W-:Y:S01]  /*2d90*/  ISETP.GE.AND P0, PT, R4.reuse, UR19, PT ;  /* 0x0000001304007c0c */ /* 0x040fe2000bf06270 */
[----:B------:R-:W2:Y:S01]  /*2da0*/  LDCU.64 UR6, c[0x0][0x398] ;  /* 0x00007300ff0677ac */ /* 0x000ea20008000a00 */
[----:B------:R-:W-:Y:S01]  /*2db0*/  VIMNMX R5, PT, PT, R4, UR19, !PT ;  /* 0x0000001304057c48 */ /* 0x000fe2000ffe0100 */
[----:B------:R-:W-:Y:S01]  /*2dc0*/  BSSY.RECONVERGENT B0, `(.L_x_64) ;  /* 0x000002a000007945 */ /* 0x000fe20003800200 */
[----:B------:R-:W-:Y:S02]  /*2dd0*/  SEL R0, RZ, 0x1, P0 ;  /* 0x00000001ff007807 */ /* 0x000fe40000000000 */
[----:B------:R-:W-:Y:S02]  /*2de0*/  ISETP.NE.U32.AND P2, PT, RZ, UR16, PT ;  /* 0x00000010ff007c0c */ /* 0x000fe4000bf45070 */
[----:B------:R-:W-:Y:S01]  /*2df0*/  IADD3 R5, PT, PT, R5, -R4, -R0 ;  /* 0x8000000405057210 */ /* 0x000fe20007ffe800 */
[----:B0-----:R-:W1:Y:S02]  /*2e00*/  MUFU.RCP R2, R2 ;  /* 0x0000000200027308 */ /* 0x001e640000001000 */
[----:B-1----:R-:W-:-:S06]  /*2e10*/  IADD3 R6, PT, PT, R2, 0xffffffe, RZ ;  /* 0x0ffffffe02067810 */ /* 0x002fcc0007ffe0ff */
[----:B------:R0:W1:Y:S02]  /*2e20*/  F2I.FTZ.U32.TRUNC.NTZ R7, R6 ;  /* 0x0000000600077305 */ /* 0x000064000021f000 */
[----:B0-----:R-:W-:Y:S02]  /*2e30*/  IMAD.MOV.U32 R6, RZ, RZ, RZ ;  /* 0x000000ffff067224 */ /* 0x001fe400078e00ff */
[----:B-1----:R-:W-:-:S04]  /*2e40*/  IMAD.MOV R9, RZ, RZ, -R7 ;  /* 0x000000ffff097224 */ /* 0x002fc800078e0a07 */
[----:B------:R-:W-:-:S04]  /*2e50*/  IMAD R9, R9, UR16, RZ ;  /* 0x0000001009097c24 */ /* 0x000fc8000f8e02ff */
[----:B------:R-:W-:-:S06]  /*2e60*/  IMAD.HI.U32 R8, R7, R9, R6 ;  /* 0x0000000907087227 */ /* 0x000fcc00078e0006 */
[----:B------:R-:W-:-:S05]  /*2e70*/  IMAD.HI.U32 R7, R8, R5, RZ ;  /* 0x0000000508077227 */ /* 0x000fca00078e00ff */
[----:B------:R-:W-:-:S05]  /*2e80*/  IADD3 R2, PT, PT, -R7, RZ, RZ ;  /* 0x000000ff07027210 */ /* 0x000fca0007ffe1ff */
[----:B------:R-:W-:-:S05]  /*2e90*/  IMAD R5, R2, UR16, R5 ;  /* 0x0000001002057c24 */ /* 0x000fca000f8e0205 */
[----:B------:R-:W-:-:S13]  /*2ea0*/  ISETP.GE.U32.AND P0, PT, R5, UR16, PT ;  /* 0x0000001005007c0c */ /* 0x000fda000bf06070 */
[----:B------:R-:W-:Y:S02]  /*2eb0*/  @P0 VIADD R5, R5, -UR16 ;  /* 0x8000001005050c36 */ /* 0x000fe40008000000 */
[----:B------:R-:W-:-:S03]  /*2ec0*/  @P0 VIADD R7, R7, 0x1 ;  /* 0x0000000107070836 */ /* 0x000fc60000000000 */
[----:B------:R-:W-:-:S13]  /*2ed0*/  ISETP.GE.U32.AND P1, PT, R5, UR16, PT ;  /* 0x0000001005007c0c */ /* 0x000fda000bf26070 */
[----:B------:R-:W-:Y:S02]  /*2ee0*/  @P1 IADD3 R7, PT, PT, R7, 0x1, RZ ;  /* 0x0000000107071810 */ /* 0x000fe40007ffe0ff */
[----:B------:R-:W-:-:S05]  /*2ef0*/  @!P2 LOP3.LUT R7, RZ, UR16, RZ, 0x33, !PT ;  /* 0x00000010ff07ac12 */ /* 0x000fca000f8e33ff */
[----:B------:R-:W-:-:S05]  /*2f00*/  IMAD.IADD R0, R0, 0x1, R7 ;  /* 0x0000000100007824 */ /* 0x000fca00078e0207 */
[C---:B------:R-:W-:Y:S02]  /*2f10*/  LOP3.LUT R2, R0.reuse, 0x3, RZ, 0xc0, !PT ;  /* 0x0000000300027812 */ /* 0x040fe400078ec0ff */
[----:B------:R-:W-:Y:S02]  /*2f20*/  ISETP.GE.U32.AND P1, PT, R0, 0x3, PT ;  /* 0x000000030000780c */ /* 0x000fe40003f26070 */
[----:B------:R-:W-:-:S13]  /*2f30*/  ISETP.NE.AND P0, PT, R2, 0x3, PT ;  /* 0x000000030200780c */ /* 0x000fda0003f05270 */
[----:B--2---:R-:W-:Y:S05]  /*2f40*/  @!P0 BRA `(.L_x_65) ;  /* 0x0000000000448947 */ /* 0x004fea0003800000 */
[----:B------:R-:W0:Y:S01]  /*2f50*/  LDCU.64 UR4, c[0x0][0x398] ;  /* 0x00007300ff0477ac */ /* 0x000e220008000a00 */
[----:B------:R-:W-:Y:S01]  /*2f60*/  VIADD R0, R0, 0x1 ;  /* 0x0000000100007836 */ /* 0x000fe20000000000 */
[----:B------:R-:W-:-:S04]  /*2f70*/  IADD3 R5, P0, PT, R3, UR9, RZ ;  /* 0x0000000903057c10 */ /* 0x000fc8000ff1e0ff */
[----:B------:R-:W-:Y:S02]  /*2f80*/  LOP3.LUT R0, R0, 0x3, RZ, 0xc0, !PT ;  /* 0x0000000300007812 */ /* 0x000fe400078ec0ff */
[----:B------:R-:W-:-:S03]  /*2f90*/  IADD3.X R2, PT, PT, RZ, UR18, RZ, P0, !PT ;  /* 0x00000012ff027c10 */ /* 0x000fc600087fe4ff */
[----:B------:R-:W-:Y:S02]  /*2fa0*/  IMAD R3, R0, UR16, R3 ;  /* 0x0000001000037c24 */ /* 0x000fe4000f8e0203 */
[----:B------:R-:W-:Y:S01]  /*2fb0*/  IMAD.MOV R0, RZ, RZ, -R0 ;  /* 0x000000ffff007224 */ /* 0x000fe200078e0a00 */
[----:B0-----:R-:W-:-:S04]  /*2fc0*/  LEA R4, P0, R5, UR4, 0x2 ;  /* 0x0000000405047c11 */ /* 0x001fc8000f8010ff */
[----:B------:R-:W-:-:S09]  /*2fd0*/  LEA.HI.X R5, R5, UR5, R2, 0x2, P0 ;  /* 0x0000000505057c11 */ /* 0x000fd200080f1402 */
.L_x_66:
[----:B------:R-:W-:Y:S01]  /*2fe0*/  IMAD.MOV.U32 R6, RZ, RZ, R4 ;  /* 0x000000ffff067224 */ /* 0x000fe200078e0004 */
[----:B------:R-:W-:Y:S01]  /*2ff0*/  MOV R7, R5 ;  /* 0x0000000500077202 */ /* 0x000fe20000000f00 */
[----:B------:R-:W-:Y:S02]  /*3000*/  VIADD R0, R0, 0x1 ;  /* 0x0000000100007836 */ /* 0x000fe40000000000 */
[----:B------:R-:W-:Y:S02]  /*3010*/  IMAD.U32 R5, RZ, RZ, UR16 ;  /* 0x00000010ff057e24 */ /* 0x000fe4000f8e00ff */
[----:B------:R0:W-:Y:S01]  /*3020*/  STG.E desc[UR10][R6.64], RZ ;  /* 0x000000ff06007986 */ /* 0x0001e2000c10190a */
[----:B------:R-:W-:Y:S01]  /*3030*/  ISETP.NE.AND P0, PT, R0, RZ, PT ;  /* 0x000000ff0000720c */ /* 0x000fe20003f05270 */
[----:B------:R-:W-:-:S12]  /*3040*/  IMAD.WIDE.U32 R4, R5, 0x4, R6 ;  /* 0x0000000405047825 */ /* 0x000fd800078e0006 */
[----:B0-----:R-:W-:Y:S05]  /*3050*/  @P0 BRA `(.L_x_66) ;  /* 0xfffffffc00e00947 */ /* 0x001fea000383ffff */
.L_x_65:
[----:B------:R-:W-:Y:S05]  /*3060*/  BSYNC.RECONVERGENT B0 ;  /* 0x0000000000007941 */ /* 0x000fea0003800200 */
.L_x_64:
[----:B------:R-:W-:Y:S05]  /*3070*/  @!P1 EXIT ;  /* 0x000000000000994d */ /* 0x000fea0003800000 */
.L_x_67:
[C---:B------:R-:W-:Y:S02]  /*3080*/  IADD3 R2, P0, PT, R3.reuse, UR9, RZ ;  /* 0x0000000903027c10 */ /* 0x040fe4000ff1e0ff */
[----:B------:R-:W-:-:S03]  /*3090*/  IADD3 R3, PT, PT, R3, UR16, RZ ;  /* 0x0000001003037c10 */ /* 0x000fc6000fffe0ff */
[----:B0-----:R-:W-:Y:S01]  /*30a0*/  IMAD.X R5, RZ, RZ, UR18, P0 ;  /* 0x00000012ff057e24 */ /* 0x001fe200080e06ff */
[C---:B------:R-:W-:Y:S01]  /*30b0*/  LEA R4, P0, R2.reuse, UR6, 0x2 ;  /* 0x0000000602047c11 */ /* 0x040fe2000f8010ff */
[C---:B------:R-:W-:Y:S01]  /*30c0*/  VIADD R0, R3.reuse, UR16 ;  /* 0x0000001003007c36 */ /* 0x040fe20008000000 */
[----:B------:R-:W-:Y:S02]  /*30d0*/  IADD3 R7, P1, PT, R3, UR9, RZ ;  /* 0x0000000903077c10 */ /* 0x000fe4000ff3e0ff */
[----:B------:R-:W-:Y:S02]  /*30e0*/  LEA.HI.X R5, R2, UR7, R5, 0x2, P0 ;  /* 0x0000000702057c11 */ /* 0x000fe400080f1405 */
[C---:B------:R-:W-:Y:S01]  /*30f0*/  IADD3 R3, PT, PT, R0.reuse, UR16, RZ ;  /* 0x0000001000037c10 */ /* 0x040fe2000fffe0ff */
[----:B------:R-:W-:Y:S01]  /*3100*/  IMAD.X R10, RZ, RZ, UR18, P1 ;  /* 0x00000012ff0a7e24 */ /* 0x000fe200088e06ff */
[----:B------:R-:W-:Y:S01]  /*3110*/  IADD3 R2, P2, PT, R0, UR9, RZ ;  /* 0x0000000900027c10 */ /* 0x000fe2000ff5e0ff */
[----:B------:R0:W-:Y:S01]  /*3120*/  STG.E desc[UR10][R4.64], RZ ;  /* 0x000000ff04007986 */ /* 0x0001e2000c10190a */
[----:B------:R-:W-:-:S02]  /*3130*/  LEA R6, P0, R7, UR6, 0x2 ;  /* 0x0000000607067c11 */ /* 0x000fc4000f8010ff */
[C---:B------:R-:W-:Y:S01]  /*3140*/  IADD3 R0, P3, PT, R3.reuse, UR9, RZ ;  /* 0x0000000903007c10 */ /* 0x040fe2000ff7e0ff */
[----:B------:R-:W-:Y:S01]  /*3150*/  IMAD.X R9, RZ, RZ, UR18, P2 ;  /* 0x00000012ff097e24 */ /* 0x000fe200090e06ff */
[----:B------:R-:W-:Y:S01]  /*3160*/  LEA R8, P1, R2, UR6, 0x2 ;  /* 0x0000000602087c11 */ /* 0x000fe2000f8210ff */
[----:B------:R-:W-:Y:S01]  /*3170*/  VIADD R3, R3, UR16 ;  /* 0x0000001003037c36 */ /* 0x000fe20008000000 */
[----:B------:R-:W-:Y:S02]  /*3180*/  LEA.HI.X R7, R7, UR7, R10, 0x2, P0 ;  /* 0x0000000707077c11 */ /* 0x000fe400080f140a */
[----:B------:R-:W-:Y:S02]  /*3190*/  IADD3.X R11, PT, PT, RZ, UR18, RZ, P3, !PT ;  /* 0x00000012ff0b7c10 */ /* 0x000fe40009ffe4ff */
[----:B------:R-:W-:Y:S01]  /*31a0*/  LEA R10, P0, R0, UR6, 0x2 ;  /* 0x00000006000a7c11 */ /* 0x000fe2000f8010ff */
[----:B------:R0:W-:Y:S01]  /*31b0*/  STG.E desc[UR10][R6.64], RZ ;  /* 0x000000ff06007986 */ /* 0x0001e2000c10190a */
[----:B------:R-:W-:-:S02]  /*31c0*/  LEA.HI.X R9, R2, UR7, R9, 0x2, P1 ;  /* 0x0000000702097c11 */ /* 0x000fc400088f1409 */
[----:B------:R-:W-:Y:S02]  /*31d0*/  LEA.HI.X R11, R0, UR7, R11, 0x2, P0 ;  /* 0x00000007000b7c11 */ /* 0x000fe400080f140b */
[----:B------:R-:W-:Y:S01]  /*31e0*/  ISETP.GE.AND P0, PT, R3, UR19, PT ;  /* 0x0000001303007c0c */ /* 0x000fe2000bf06270 */
[----:B------:R0:W-:Y:S04]  /*31f0*/  STG.E desc[UR10][R8.64], RZ ;  /* 0x000000ff08007986 */ /* 0x0001e8000c10190a */
[----:B------:R0:W-:Y:S08]  /*3200*/  STG.E desc[UR10][R10.64], RZ ;  /* 0x000000ff0a007986 */ /* 0x0001f0000c10190a */
[----:B------:R-:W-:Y:S05]  /*3210*/  @!P0 BRA `(.L_x_67) ;  /* 0xfffffffc00988947 */ /* 0x000fea000383ffff */
[----:B------:R-:W-:Y:S05]  /*3220*/  EXIT ;  /* 0x000000000000794d */ /* 0x000fea0003800000 */
.L_x_63:
[----:B------:R-:W2:Y:S01]  /*3230*/  LDC R8, c[0x0][0x3b4] ;  /* 0x0000ed00ff087b82 */ /* 0x000ea20000000800 */
[----:B-1----:R-:W-:Y:S01]  /*3240*/  IABS R6, UR12 ;  /* 0x0000000c00067c13 */ /* 0x002fe20008000000 */
[----:B------:R-:W1:Y:S01]  /*3250*/  LDCU.64 UR4, c[0x0][0x390] ;  /* 0x00007200ff0477ac */ /* 0x000e620008000a00 */
[----:B------:R-:W-:Y:S01]  /*3260*/  BSSY.RECONVERGENT B0, `(.L_x_68) ;  /* 0x00000e3000007945 */ /* 0x000fe20003800200 */
[----:B------:R-:W3:Y:S01]  /*3270*/  LDCU UR8, c[0x0][0x3b0] ;  /* 0x00007600ff0877ac */ /* 0x000ee20008000800 */
[----:B------:R-:W-:Y:S01]  /*3280*/  UIADD3 UR7, UPT, UPT, UR7, 0x1, URZ ;  /* 0x0000000107077890 */ /* 0x000fe2000fffe0ff */
[----:B------:R-:W4:Y:S03]  /*3290*/  LDCU.64 UR22, c[0x0][0x3a8] ;  /* 0x00007500ff1677ac */ /* 0x000f260008000a00 */
[----:B------:R-:W-:Y:S02]  /*32a0*/  ULOP3.LUT UR17, UR7, 0x7, URZ, 0xc0, !UPT ;  /* 0x0000000707117892 */ /* 0x000fe4000f8ec0ff */
[----:B-1----:R-:W-:Y:S01]  /*32b0*/  UIMAD.WIDE UR4, UR6, 0x4, UR4 ;  /* 0x00000004060478a5 */ /* 0x002fe2000f8e0204 */
[----:B--2---:R-:W-:Y:S01]  /*32c0*/  IABS R0, R8 ;  /* 0x0000000800007213 */ /* 0x004fe20000000000 */
[----:B---3--:R-:W-:-:S02]  /*32d0*/  UIMAD UR13, UR8, 0x7, URZ ;  /* 0x00000007080d78a4 */ /* 0x008fc4000f8e02ff */
[----:B------:R-:W-:Y:S01]  /*32e0*/  UIMAD UR14, UR8, 0x5, URZ ;  /* 0x00000005080e78a4 */ /* 0x000fe2000f8e02ff */
[----:B0-----:R-:W0:Y:S01]  /*32f0*/  I2F.RP R2, R0 ;  /* 0x0000000000027306 */ /* 0x001e220000209400 */
[----:B------:R-:W-:Y:S02]  /*3300*/  UIMAD UR15, UR8, 0x3, URZ ;  /* 0x00000003080f78a4 */ /* 0x000fe4000f8e02ff */
[----:B------:R-:W-:-:S05]  /*3310*/  USHF.L.U32 UR8, UR8, 0x1, URZ ;  /* 0x0000000108087899 */ /* 0x000fca00080006ff */
[----:B0-----:R-:W0:Y:S02]  /*3320*/  MUFU.RCP R2, R2 ;  /* 0x0000000200027308 */ /* 0x001e240000001000 */
[----:B0-----:R-:W-:-:S06]  /*3330*/  VIADD R4, R2, 0xffffffe ;  /* 0x0ffffffe02047836 */ /* 0x001fcc0000000000 */
[----:B------:R0:W1:Y:S02]  /*3340*/  F2I.FTZ.U32.TRUNC.NTZ R5, R4 ;  /* 0x0000000400057305 */ /* 0x000064000021f000 */
[----:B0-----:R-:W-:Y:S01]  /*3350*/  IMAD.MOV.U32 R4, RZ, RZ, RZ ;  /* 0x000000ffff047224 */ /* 0x001fe200078e00ff */
[----:B-1----:R-:W-:-:S05]  /*3360*/  IADD3 R7, PT, PT, RZ, -R5, RZ ;  /* 0x80000005ff077210 */ /* 0x002fca0007ffe0ff */
[----:B------:R-:W-:-:S04]  /*3370*/  IMAD R7, R7, R0, RZ ;  /* 0x0000000007077224 */ /* 0x000fc800078e02ff */
[----:B------:R-:W-:-:S04]  /*3380*/  IMAD.HI.U32 R7, R5, R7, R4 ;  /* 0x0000000705077227 */ /* 0x000fc800078e0004 */
[----:B------:R-:W-:-:S04]  /*3390*/  IMAD.MOV.U32 R5, RZ, RZ, R6 ;  /* 0x000000ffff057224 */ /* 0x000fc800078e0006 */
[----:B------:R-:W-:-:S05]  /*33a0*/  IMAD.HI.U32 R7, R7, R5, RZ ;  /* 0x0000000507077227 */ /* 0x000fca00078e00ff */
[----:B------:R-:W-:-:S05]  /*33b0*/  IADD3 R2, PT, PT, -R7, RZ, RZ ;  /* 0x000000ff07027210 */ /* 0x000fca0007ffe1ff */
[----:B------:R-:W-:-:S05]  /*33c0*/  IMAD R5, R0, R2, R5 ;  /* 0x0000000200057224 */ /* 0x000fca00078e0205 */
[----:B------:R-:W-:-:S13]  /*33d0*/  ISETP.GT.U32.AND P0, PT, R0, R5, PT ;  /* 0x000000050000720c */ /* 0x000fda0003f04070 */
[----:B------:R-:W-:Y:S02]  /*33e0*/  @!P0 IMAD.IADD R5, R5, 0x1, -R0 ;  /* 0x0000000105058824 */ /* 0x000fe400078e0a00 */
[----:B------:R-:W-:Y:S01]  /*33f0*/  @!P0 VIADD R7, R7, 0x1 ;  /* 0x0000000107078836 */ /* 0x000fe20000000000 */
[C---:B------:R-:W-:Y:S02]  /*3400*/  ISETP.NE.AND P0, PT, R8.reuse, RZ, PT ;  /* 0x000000ff0800720c */ /* 0x040fe40003f05270 */
[----:B------:R-:W-:Y:S02]  /*3410*/  ISETP.GE.U32.AND P1, PT, R5, R0, PT ;  /* 0x000000000500720c */ /* 0x000fe40003f26070 */
[----:B------:R-:W-:Y:S01]  /*3420*/  LOP3.LUT R0, R8, UR12, RZ, 0x3c, !PT ;  /* 0x0000000c08007c12 */ /* 0x000fe2000f8e3cff */
[----:B------:R-:W0:Y:S01]  /*3430*/  LDC R5, c[0x0][0x3bc] ;  /* 0x0000ef00ff057b82 */ /* 0x000e220000000800 */
[----:B------:R-:W-:Y:S02]  /*3440*/  ULOP3.LUT UR12, UR7, 0xfffffff8, URZ, 0xc0, !UPT ;  /* 0xfffffff8070c7892 */ /* 0x000fe4000f8ec0ff */
[----:B------:R-:W-:-:S02]  /*3450*/  ISETP.GE.AND P2, PT, R0, RZ, PT ;  /* 0x000000ff0000720c */ /* 0x000fc40003f46270 */
[----:B------:R-:W-:-:S05]  /*3460*/  UIADD3 UR21, UPT, UPT, -UR12, URZ, URZ ;  /* 0x000000ff0c157290 */ /* 0x000fca000fffe1ff */
[----:B------:R-:W-:-:S05]  /*3470*/  @P1 IADD3 R7, PT, PT, R7, 0x1, RZ ;  /* 0x0000000107071810 */ /* 0x000fca0007ffe0ff */
[----:B------:R-:W-:-:S04]  /*3480*/  IMAD.MOV.U32 R0, RZ, RZ, R7 ;  /* 0x000000ffff007224 */ /* 0x000fc800078e0007 */
[----:B------:R-:W-:Y:S01]  /*3490*/  @!P2 IMAD.MOV R0, RZ, RZ, -R0 ;  /* 0x000000ffff00a224 */ /* 0x000fe200078e0a00 */
[----:B------:R-:W-:-:S05]  /*34a0*/  @!P0 LOP3.LUT R0, RZ, R8, RZ, 0x33, !PT ;  /* 0x00000008ff008212 */ /* 0x000fca00078e33ff */
[----:B------:R-:W-:Y:S01]  /*34b0*/  IMAD R2, R0, UR19, RZ ;  /* 0x0000001300027c24 */ /* 0x000fe2000f8e02ff */
[----:B------:R-:W-:-:S04]  /*34c0*/  UIADD3 UR19, UP0, UPT, UR4, 0x10, URZ ;  /* 0x0000001004137890 */ /* 0x000fc8000ff1e0ff */
[----:B0-----:R-:W-:Y:S01]  /*34d0*/  IADD3 R0, P0, PT, R2, R5, RZ ;  /* 0x0000000502007210 */ /* 0x001fe20007f1e0ff */
[----:B------:R-:W-:Y:S01]  /*34e0*/  UIADD3.X UR20, UPT, UPT, URZ, UR5, URZ, UP0, !UPT ;  /* 0x00000005ff147290 */ /* 0x000fe200087fe4ff */
[----:B------:R-:W-:-:S04]  /*34f0*/  SHF.R.S32.HI R2, RZ, 0x1f, R2 ;  /* 0x0000001fff027819 */ /* 0x000fc80000011402 */
[----:B----4-:R-:W-:-:S07]  /*3500*/  LEA.HI.X.SX32 R2, R5, R2, 0x1, P0 ;  /* 0x0000000205027211 */ /* 0x010fce00000f0eff */
.L_x_74:
[----:B0-----:R-:W0:Y:S01]  /*3510*/  LDC R4, c[0x0][0x380] ;  /* 0x0000e000ff047b82 */ /* 0x001e220000000800 */
[----:B------:R-:W-:Y:S01]  /*3520*/  IADD3 R5, P1, PT, R3, R0, RZ ;  /* 0x0000000003057210 */ /* 0x000fe20007f3e0ff */
[----:B------:R-:W-:Y:S02]  /*3530*/  HFMA2 R13, -RZ, RZ, 0, 0 ;  /* 0x00000000ff0d7431 */ /* 0x000fe400000001ff */
[----:B------:R-:W-:Y:S02]  /*3540*/  IMAD.MOV.U32 R6, RZ, RZ, RZ ;  /* 0x000000ffff067224 */ /* 0x000fe400078e00ff */
[----:B------:R-:W-:Y:S01]  /*3550*/  IMAD.X R7, RZ, RZ, R2, P1 ;  /* 0x000000ffff077224 */ /* 0x000fe200008e0602 */
[----:B0-----:R-:W-:-:S13]  /*3560*/  ISETP.GE.U32.AND P0, PT, R4, 0x7, PT ;  /* 0x000000070400780c */ /* 0x001fda0003f06070 */
[----:B------:R-:W-:Y:S05]  /*3570*/  @!P0 BRA `(.L_x_69) ;  /* 0x0000000400588947 */ /* 0x000fea0003800000 */
[----:B------:R-:W0:Y:S01]  /*3580*/  LDC R9, c[0x0][0x3b0] ;  /* 0x0000ec00ff097b82 */ /* 0x000e220000000800 */
[----:B------:R-:W1:Y:S01]  /*3590*/  LDCU UR6, c[0x0][0x3b0] ;  /* 0x00007600ff0677ac */ /* 0x000e620008000800 */
[----:B------:R-:W-:Y:S01]  /*35a0*/  MOV R13, RZ ;  /* 0x000000ff000d7202 */ /* 0x000fe20000000f00 */
[----:B------:R-:W-:Y:S01]  /*35b0*/  IMAD.MOV.U32 R6, RZ, RZ, RZ ;  /* 0x000000ffff067224 */ /* 0x000fe200078e00ff */
[----:B------:R-:W-:Y:S01]  /*35c0*/  MOV R20, UR20 ;  /* 0x0000001400147c02 */ /* 0x000fe20008000f00 */
[----:B------:R-:W-:Y:S01]  /*35d0*/  IMAD.U32 R23, RZ, RZ, UR19 ;  /* 0x00000013ff177e24 */ /* 0x000fe2000f8e00ff */
[----:B------:R-:W-:Y:S01]  /*35e0*/  MOV R11, UR14 ;  /* 0x0000000e000b7c02 */ /* 0x000fe20008000f00 */
[----:B------:R-:W-:Y:S02]  /*35f0*/  IMAD.U32 R22, RZ, RZ, UR8 ;  /* 0x00000008ff167e24 */ /* 0x000fe4000f8e00ff */
[----:B------:R-:W-:Y:S02]  /*3600*/  IMAD.U32 R28, RZ, RZ, UR15 ;  /* 0x0000000fff1c7e24 */ /* 0x000fe4000f8e00ff */
[----:B------:R-:W-:-:S02]  /*3610*/  IMAD.U32 R8, RZ, RZ, UR13 ;  /* 0x0000000dff087e24 */ /* 0x000fc4000f8e00ff */
[----:B------:R-:W-:Y:S01]  /*3620*/  IMAD.U32 R10, RZ, RZ, UR21 ;  /* 0x00000015ff0a7e24 */ /* 0x000fe2000f8e00ff */
[----:B-1----:R-:W-:Y:S01]  /*3630*/  MOV R12, UR6 ;  /* 0x00000006000c7c02 */ /* 0x002fe20008000f00 */
[C---:B0-----:R-:W-:Y:S02]  /*3640*/  IMAD R26, R9.reuse, 0x6, RZ ;  /* 0x00000006091a7824 */ /* 0x041fe400078e02ff */
[----:B------:R-:W-:-:S07]  /*3650*/  IMAD.SHL.U32 R24, R9, 0x4, RZ ;  /* 0x0000000409187824 */ /* 0x000fce00078e00ff */
.L_x_70:
[-C--:B------:R-:W-:Y:S02]  /*3660*/  IADD3 R14, P0, PT, R6, R5.reuse, RZ ;  /* 0x00000005060e7210 */ /* 0x080fe40007f1e0ff */
[----:B------:R-:W-:Y:S02]  /*3670*/  IADD3 R19, P1, PT, R12, R5, RZ ;  /* 0x000000050c137210 */ /* 0x000fe40007f3e0ff */
[-C--:B------:R-:W-:Y:S02]  /*3680*/  LEA.HI.X.SX32 R15, R6, R7.reuse, 0x1, P0 ;  /* 0x00000007060f7211 */ /* 0x080fe400000f0eff */
[----:B------:R-:W-:Y:S02]  /*3690*/  LEA R16, P0, R14, UR22, 0x2 ;  /* 0x000000160e107c11 */ /* 0x000fe4000f8010ff */
[----:B------:R-:W-:Y:S02]  /*36a0*/  LEA.HI.X.SX32 R21, R12, R7, 0x1, P1 ;  /* 0x000000070c157211 */ /* 0x000fe400008f0eff */
[----:B------:R-:W-:Y:S01]  /*36b0*/  LEA.HI.X R17, R14, UR23, R15, 0x2, P0 ;  /* 0x000000170e117c11 */ /* 0x000fe200080f140f */
[----:B------:R-:W-:Y:S01]  /*36c0*/  IMAD.MOV.U32 R14, RZ, RZ, R23 ;  /* 0x000000ffff0e7224 */ /* 0x000fe200078e0017 */
[----:B------:R-:W-:-:S02]  /*36d0*/  LEA R18, P1, R19, UR22, 0x2 ;  /* 0x0000001613127c11 */ /* 0x000fc4000f8210ff */
[----:B------:R-:W-:Y:S01]  /*36e0*/  MOV R15, R20 ;  /* 0x00000014000f7202 */ /* 0x000fe20000000f00 */
[----:B------:R-:W2:Y:S01]  /*36f0*/  LDG.E R16, desc[UR10][R16.64] ;  /* 0x0000000a10107981 */ /* 0x000ea2000c1e1900 */
[----:B------:R-:W-:-:S03]  /*3700*/  LEA.HI.X R19, R19, UR23, R21, 0x2, P1 ;  /* 0x0000001713137c11 */ /* 0x000fc600088f1415 */
[----:B------:R-:W2:Y:S04]  /*3710*/  LDG.E R20, desc[UR10][R14.64+-0x10] ;  /* 0xfffff00a0e147981 */ /* 0x000ea8000c1e1900 */
[----:B------:R-:W3:Y:S04]  /*3720*/  LDG.E R18, desc[UR10][R18.64] ;  /* 0x0000000a12127981 */ /* 0x000ee8000c1e1900 */
[----:B------:R-:W3:Y:S01]  /*3730*/  LDG.E R25, desc[UR10][R14.64+-0xc] ;  /* 0xfffff40a0e197981 */ /* 0x000ee2000c1e1900 */
[-C--:B------:R-:W-:Y:S02]  /*3740*/  IADD3 R21, P0, PT, R22, R5.reuse, RZ ;  /* 0x0000000516157210 */ /* 0x080fe40007f1e0ff */
[----:B------:R-:W-:-:S02]  /*3750*/  IADD3 R23, P1, PT, R28, R5, RZ ;  /* 0x000000051c177210 */ /* 0x000fc40007f3e0ff */
[----:B------:R-:W-:Y:S01]  /*3760*/  LEA.HI.X.SX32 R27, R22, R7, 0x1, P0 ;  /* 0x00000007161b7211 */ /* 0x000fe200000f0eff */
[----:B--2---:R-:W-:Y:S01]  /*3770*/  FFMA R13, R20, R16, R13 ;  /* 0x00000010140d7223 */ /* 0x004fe2000000000d */
[----:B------:R-:W-:-:S04]  /*3780*/  LEA R20, P0, R21, UR22, 0x2 ;  /* 0x0000001615147c11 */ /* 0x000fc8000f8010ff */
[----:B------:R-:W-:Y:S01]  /*3790*/  LEA.HI.X R21, R21, UR23, R27, 0x2, P0 ;  /* 0x0000001715157c11 */ /* 0x000fe200080f141b */
[----:B---3--:R-:W-:Y:S01]  /*37a0*/  FFMA R13, R25, R18, R13 ;  /* 0x00000012190d7223 */ /* 0x008fe2000000000d */
[----:B------:R-:W-:-:S03]  /*37b0*/  LEA.HI.X.SX32 R25, R28, R7, 0x1, P1 ;  /* 0x000000071c197211 */ /* 0x000fc600008f0eff */
[----:B------:R-:W2:Y:S01]  /*37c0*/  LDG.E R20, desc[UR10][R20.64] ;  /* 0x0000000a14147981 */ /* 0x000ea2000c1e1900 */
[----:B------:R-:W-:-:S03]  /*37d0*/  LEA R16, P0, R23, UR22, 0x2 ;  /* 0x0000001617107c11 */ /* 0x000fc6000f8010ff */
[----:B------:R-:W3:Y:S01]  /*37e0*/  LDG.E R27, desc[UR10][R14.64+-0x4] ;  /* 0xfffffc0a0e1b7981 */ /* 0x000ee2000c1e1900 */
[----:B------:R-:W-:-:S03]  /*37f0*/  LEA.HI.X R17, R23, UR23, R25, 0x2, P0 ;  /* 0x0000001717117c11 */ /* 0x000fc600080f1419 */
[----:B------:R-:W2:Y:S01]  /*3800*/  LDG.E R25, desc[UR10][R14.64+-0x8] ;  /* 0xfffff80a0e197981 */ /* 0x000ea2000c1e1900 */
[----:B------:R-:W-:-:S03]  /*3810*/  IADD3 R19, P1, PT, R24, R5, RZ ;  /* 0x0000000518137210 */ /* 0x000fc60007f3e0ff */
[----:B------:R-:W3:Y:S01]  /*3820*/  LDG.E R16, desc[UR10][R16.64] ;  /* 0x0000000a10107981 */ /* 0x000ee2000c1e1900 */
[----:B------:R-:W-:Y:S02]  /*3830*/  LEA.HI.X.SX32 R23, R24, R7, 0x1, P1 ;  /* 0x0000000718177211 */ /* 0x000fe400008f0eff */
[----:B------:R-:W-:-:S04]  /*3840*/  LEA R18, P0, R19, UR22, 0x2 ;  /* 0x0000001613127c11 */ /* 0x000fc8000f8010ff */
[----:B------:R-:W-:Y:S02]  /*3850*/  LEA.HI.X R19, R19, UR23, R23, 0x2, P0 ;  /* 0x0000001713137c11 */ /* 0x000fe400080f1417 */
[----:B------:R-:W4:Y:S04]  /*3860*/  LDG.E R23, desc[UR10][R14.64] ;  /* 0x0000000a0e177981 */ /* 0x000f28000c1e1900 */
[----:B------:R0:W4:Y:S01]  /*3870*/  LDG.E R18, desc[UR10][R18.64] ;  /* 0x0000000a12127981 */ /* 0x000122000c1e1900 */
[----:B--2---:R-:W-:Y:S01]  /*3880*/  FFMA R13, R25, R20, R13 ;  /* 0x00000014190d7223 */ /* 0x004fe2000000000d */
[----:B------:R-:W-:-:S03]  /*3890*/  IADD3 R25, P0, PT, R11, R5, RZ ;  /* 0x000000050b197210 */ /* 0x000fc60007f1e0ff */
[----:B---3--:R-:W-:Y:S01]  /*38a0*/  FFMA R27, R27, R16, R13 ;  /* 0x000000101b1b7223 */ /* 0x008fe2000000000d */
[----:B------:R-:W-:Y:S02]  /*38b0*/  LEA.HI.X.SX32 R21, R11, R7, 0x1, P0 ;  /* 0x000000070b157211 */ /* 0x000fe400000f0eff */
[C---:B------:R-:W-:Y:S02]  /*38c0*/  LEA R20, P0, R25.reuse, UR22, 0x2 ;  /* 0x0000001619147c11 */ /* 0x040fe4000f8010ff */
[C---:B------:R-:W-:Y:S02]  /*38d0*/  IADD3 R13, P1, PT, R26.reuse, R5, RZ ;  /* 0x000000051a0d7210 */ /* 0x040fe40007f3e0ff */
[----:B------:R-:W-:Y:S02]  /*38e0*/  LEA.HI.X R21, R25, UR23, R21, 0x2, P0 ;  /* 0x0000001719157c11 */ /* 0x000fe400080f1415 */
[----:B------:R-:W-:Y:S01]  /*38f0*/  LEA.HI.X.SX32 R17, R26, R7, 0x1, P1 ;  /* 0x000000071a117211 */ /* 0x000fe200008f0eff */
[----:B------:R-:W2:Y:S01]  /*3900*/  LDG.E R25, desc[UR10][R14.64+0x8] ;  /* 0x0000080a0e197981 */ /* 0x000ea2000c1e1900 */
[----:B------:R-:W-:-:S02]  /*3910*/  LEA R16, P0, R13, UR22, 0x2 ;  /* 0x000000160d107c11 */ /* 0x000fc4000f8010ff */
[C---:B0-----:R-:W-:Y:S01]  /*3920*/  IADD3 R19, P1, PT, R8.reuse, R5, RZ ;  /* 0x0000000508137210 */ /* 0x041fe20007f3e0ff */
[----:B----4-:R-:W-:Y:S01]  /*3930*/  FFMA R23, R23, R18, R27 ;  /* 0x0000001217177223 */ /* 0x010fe2000000001b */
[----:B------:R-:W-:Y:S01]  /*3940*/  LEA.HI.X R17, R13, UR23, R17, 0x2, P0 ;  /* 0x000000170d117c11 */ /* 0x000fe200080f1411 */
[----:B------:R-:W3:Y:S01]  /*3950*/  LDG.E R20, desc[UR10][R20.64] ;  /* 0x0000000a14147981 */ /* 0x000ee2000c1e1900 */
[----:B------:R-:W-:Y:S02]  /*3960*/  LEA.HI.X.SX32 R13, R8, R7, 0x1, P1 ;  /* 0x00000007080d7211 */ /* 0x000fe400008f0eff */
[C---:B------:R-:W-:Y:S01]  /*3970*/  LEA R18, P0, R19.reuse, UR22, 0x2 ;  /* 0x0000001613127c11 */ /* 0x040fe2000f8010ff */
[----:B------:R-:W2:Y:S03]  /*3980*/  LDG.E R16, desc[UR10][R16.64] ;  /* 0x0000000a10107981 */ /* 0x000ea6000c1e1900 */
[----:B------:R-:W-:Y:S01]  /*3990*/  LEA.HI.X R19, R19, UR23, R13, 0x2, P0 ;  /* 0x0000001713137c11 */ /* 0x000fe200080f140d */
[----:B------:R-:W4:Y:S04]  /*39a0*/  LDG.E R27, desc[UR10][R14.64+0xc] ;  /* 0x00000c0a0e1b7981 */ /* 0x000f28000c1e1900 */
[----:B------:R-:W3:Y:S04]  /*39b0*/  LDG.E R13, desc[UR10][R14.64+0x4] ;  /* 0x0000040a0e0d7981 */ /* 0x000ee8000c1e1900 */
[----:B------:R-:W4:Y:S01]  /*39c0*/  LDG.E R18, desc[UR10][R18.64] ;  /* 0x0000000a12127981 */ /* 0x000f22000c1e1900 */
[----:B------:R-:W-:Y:S01]  /*39d0*/  VIADD R10, R10, 0x8 ;  /* 0x000000080a0a7836 */ /* 0x000fe20000000000 */
[C---:B------:R-:W-:Y:S01]  /*39e0*/  LEA R6, R9.reuse, R6, 0x3 ;  /* 0x0000000609067211 */ /* 0x040fe200078e18ff */
[C---:B------:R-:W-:Y:S01]  /*39f0*/  IMAD R8, R9.reuse, 0x8, R8 ;  /* 0x0000000809087824 */ /* 0x040fe200078e0208 */
[C---:B------:R-:W-:Y:S01]  /*3a00*/  LEA R11, R9.reuse, R11, 0x3 ;  /* 0x0000000b090b7211 */ /* 0x040fe200078e18ff */
[C---:B------:R-:W-:Y:S01]  /*3a10*/  IMAD R26, R9.reuse, 0x8, R26 ;  /* 0x00000008091a7824 */ /* 0x040fe200078e021a */
[C---:B------:R-:W-:Y:S01]  /*3a20*/  LEA R22, R9.reuse, R22, 0x3 ;  /* 0x0000001609167211 */ /* 0x040fe200078e18ff */
[----:B------:R-:W-:-:S02]  /*3a30*/  IMAD R24, R9, 0x8, R24 ;  /* 0x0000000809187824 */ /* 0x000fc400078e0218 */
[C---:B------:R-:W-:Y:S02]  /*3a40*/  IMAD R28, R9.reuse, 0x8, R28 ;  /* 0x00000008091c7824 */ /* 0x040fe400078e021c */
[----:B------:R-:W-:Y:S02]  /*3a50*/  IMAD R12, R9, 0x8, R12 ;  /* 0x00000008090c7824 */ /* 0x000fe400078e020c */
[----:B---3--:R-:W-:Y:S01]  /*3a60*/  FFMA R13, R13, R20, R23 ;  /* 0x000000140d0d7223 */ /* 0x008fe20000000017 */
[----:B------:R-:W-:-:S05]  /*3a70*/  IADD3 R23, P0, PT, R14, 0x20, RZ ;  /* 0x000000200e177810 */ /* 0x000fca0007f1e0ff */
[----:B------:R-:W-:Y:S01]  /*3a80*/  IMAD.X R20, RZ, RZ, R15, P0 ;  /* 0x000000ffff147224 */ /* 0x000fe200000e060f */
[----:B------:R-:W-:Y:S01]  /*3a90*/  ISETP.NE.AND P0, PT, R10, RZ, PT ;  /* 0x000000ff0a00720c */ /* 0x000fe20003f05270 */
[----:B--2---:R-:W-:-:S04]  /*3aa0*/  FFMA R13, R25, R16, R13 ;  /* 0x00000010190d7223 */ /* 0x004fc8000000000d */
[----:B----4-:R-:W-:-:S08]  /*3ab0*/  FFMA R13, R27, R18, R13 ;  /* 0x000000121b0d7223 */ /* 0x010fd0000000000d */
[----:B------:R-:W-:Y:S05]  /*3ac0*/  @P0 BRA `(.L_x_70) ;  /* 0xfffffff800e40947 */ /* 0x000fea000383ffff */
[----:B------:R-:W-:-:S07]  /*3ad0*/  IMAD.U32 R6, RZ, RZ, UR12 ;  /* 0x0000000cff067e24 */ /* 0x000fce000f8e00ff */
.L_x_69:
[----:B------:R-:W-:-:S09]  /*3ae0*/  UISETP.NE.AND UP0, UPT, UR17, URZ, UPT ;  /* 0x000000ff1100728c */ /* 0x000fd2000bf05270 */
[----:B------:R-:W-:Y:S05]  /*3af0*/  BRA.U !UP0, `(.L_x_71) ;  /* 0x00000005083c7547 */ /* 0x000fea000b800000 */
[----:B------:R-:W-:Y:S02]  /*3b00*/  UIADD3 UR6, UPT, UPT, UR17, -0x1, URZ ;  /* 0xffffffff11067890 */ /* 0x000fe4000fffe0ff */
[----:B------:R-:W-:Y:S02]  /*3b10*/  ULOP3.LUT UP1, URZ, UR7, 0x3, URZ, 0xc0, !UPT ;  /* 0x0000000307ff7892 */ /* 0x000fe4000f82c0ff */
[----:B------:R-:W-:-:S09]  /*3b20*/  UISETP.GE.U32.AND UP0, UPT, UR6, 0x3, UPT ;  /* 0x000000030600788c */ /* 0x000fd2000bf06070 */
[----:B------:R-:W-:Y:S05]  /*3b30*/  BRA.U !UP0, `(.L_x_72) ;  /* 0x0000000108947547 */ /* 0x000fea000b800000 */
[----:B------:R-:W0:Y:S01]  /*3b40*/  LDCU UR6, c[0x0][0x3b0] ;  /* 0x00007600ff0677ac */ /* 0x000e220008000800 */
[----:B------:R-:W-:Y:S01]  /*3b50*/  IMAD.MOV.U32 R15, RZ, RZ, 0x4 ;  /* 0x00000004ff0f7424 */ /* 0x000fe200078e00ff */
[----:B------:R-:W1:Y:S01]  /*3b60*/  LDCU.64 UR24, c[0x0][0x3a8] ;  /* 0x00007500ff1877ac */ /* 0x000e620008000a00 */
[----:B0-----:R-:W-:-:S05]  /*3b70*/  IMAD R8, R6, UR6, RZ ;  /* 0x0000000606087c24 */ /* 0x001fca000f8e02ff */
[C---:B------:R-:W-:Y:S02]  /*3b80*/  IADD3 R10, PT, PT, R8.reuse, UR6, RZ ;  /* 0x00000006080a7c10 */ /* 0x040fe4000fffe0ff */
[-C--:B------:R-:W-:Y:S02]  /*3b90*/  IADD3 R9, P0, PT, R8, R5.reuse, RZ ;  /* 0x0000000508097210 */ /* 0x080fe40007f1e0ff */
[----:B------:R-:W-:Y:S02]  /*3ba0*/  IADD3 R11, P1, PT, R10, R5, RZ ;  /* 0x000000050a0b7210 */ /* 0x000fe40007f3e0ff */
[-C--:B------:R-:W-:Y:S01]  /*3bb0*/  LEA.HI.X.SX32 R14, R8, R7.reuse, 0x1, P0 ;  /* 0x00000007080e7211 */ /* 0x080fe200000f0eff */
[C---:B------:R-:W-:Y:S01]  /*3bc0*/  VIADD R8, R10.reuse, UR6 ;  /* 0x000000060a087c36 */ /* 0x040fe20008000000 */
[----:B-1----:R-:W-:Y:S02]  /*3bd0*/  LEA R18, P0, R9, UR24, 0x2 ;  /* 0x0000001809127c11 */ /* 0x002fe4000f8010ff */
[----:B------:R-:W-:-:S02]  /*3be0*/  LEA.HI.X.SX32 R12, R10, R7, 0x1, P1 ;  /* 0x000000070a0c7211 */ /* 0x000fc400008f0eff */
[----:B------:R-:W-:Y:S02]  /*3bf0*/  LEA R10, P1, R11, UR24, 0x2 ;  /* 0x000000180b0a7c11 */ /* 0x000fe4000f8210ff */
[----:B------:R-:W-:Y:S01]  /*3c00*/  LEA.HI.X R19, R9, UR25, R14, 0x2, P0 ;  /* 0x0000001909137c11 */ /* 0x000fe200080f140e */
[----:B------:R-:W-:Y:S01]  /*3c10*/  IMAD.WIDE.U32 R14, R6, R15, UR4 ;  /* 0x00000004060e7e25 */ /* 0x000fe2000f8e000f */
[C---:B------:R-:W-:Y:S02]  /*3c20*/  IADD3 R9, P0, PT, R8.reuse, R5, RZ ;  /* 0x0000000508097210 */ /* 0x040fe40007f1e0ff */
[----:B------:R-:W-:Y:S01]  /*3c30*/  LEA.HI.X R11, R11, UR25, R12, 0x2, P1 ;  /* 0x000000190b0b7c11 */ /* 0x000fe200088f140c */
[----:B------:R-:W2:Y:S01]  /*3c40*/  LDG.E R18, desc[UR10][R18.64] ;  /* 0x0000000a12127981 */ /* 0x000ea2000c1e1900 */
[C---:B------:R-:W-:Y:S02]  /*3c50*/  IADD3 R16, PT, PT, R8.reuse, UR6, RZ ;  /* 0x0000000608107c10 */ /* 0x040fe4000fffe0ff */
[----:B------:R-:W-:Y:S01]  /*3c60*/  LEA.HI.X.SX32 R12, R8, R7, 0x1, P0 ;  /* 0x00000007080c7211 */ /* 0x000fe200000f0eff */
[----:B------:R-:W3:Y:S01]  /*3c70*/  LDG.E R10, desc[UR10][R10.64] ;  /* 0x0000000a0a0a7981 */ /* 0x000ee2000c1e1900 */
[----:B------:R-:W-:-:S02]  /*3c80*/  LEA R8, P0, R9, UR24, 0x2 ;  /* 0x0000001809087c11 */ /* 0x000fc4000f8010ff */
[----:B------:R-:W-:Y:S01]  /*3c90*/  IADD3 R17, P1, PT, R16, R5, RZ ;  /* 0x0000000510117210 */ /* 0x000fe20007f3e0ff */
[----:B------:R-:W3:Y:S01]  /*3ca0*/  LDG.E R21, desc[UR10][R14.64+0x4] ;  /* 0x0000040a0e157981 */ /* 0x000ee2000c1e1900 */
[----:B------:R-:W-:-:S03]  /*3cb0*/  LEA.HI.X R9, R9, UR25, R12, 0x2, P0 ;  /* 0x0000001909097c11 */ /* 0x000fc600080f140c */
[----:B------:R-:W2:Y:S01]  /*3cc0*/  LDG.E R12, desc[UR10][R14.64] ;  /* 0x0000000a0e0c7981 */ /* 0x000ea2000c1e1900 */
[----:B------:R-:W-:Y:S02]  /*3cd0*/  LEA.HI.X.SX32 R20, R16, R7, 0x1, P1 ;  /* 0x0000000710147211 */ /* 0x000fe400008f0eff */
[C---:B------:R-:W-:Y:S01]  /*3ce0*/  LEA R16, P0, R17.reuse, UR24, 0x2 ;  /* 0x0000001811107c11 */ /* 0x040fe2000f8010ff */
[----:B------:R-:W4:Y:S03]  /*3cf0*/  LDG.E R8, desc[UR10][R8.64] ;  /* 0x0000000a08087981 */ /* 0x000f26000c1e1900 */
[----:B------:R-:W-:Y:S01]  /*3d00*/  LEA.HI.X R17, R17, UR25, R20, 0x2, P0 ;  /* 0x0000001911117c11 */ /* 0x000fe200080f1414 */
[----:B------:R-:W4:Y:S04]  /*3d10*/  LDG.E R23, desc[UR10][R14.64+0x8] ;  /* 0x0000080a0e177981 */ /* 0x000f28000c1e1900 */
[----:B------:R-:W5:Y:S04]  /*3d20*/  LDG.E R25, desc[UR10][R14.64+0xc] ;  /* 0x00000c0a0e197981 */ /* 0x000f68000c1e1900 */
[----:B------:R-:W5:Y:S01]  /*3d30*/  LDG.E R16, desc[UR10][R16.64] ;  /* 0x0000000a10107981 */ /* 0x000f62000c1e1900 */
[----:B------:R-:W-:-:S02]  /*3d40*/  VIADD R6, R6, 0x4 ;  /* 0x0000000406067836 */ /* 0x000fc40000000000 */
[----:B--2---:R-:W-:-:S04]  /*3d50*/  FFMA R12, R12, R18, R13 ;  /* 0x000000120c0c7223 */ /* 0x004fc8000000000d */
[----:B---3--:R-:W-:-:S04]  /*3d60*/  FFMA R12, R21, R10, R12 ;  /* 0x0000000a150c7223 */ /* 0x008fc8000000000c */
[----:B----4-:R-:W-:-:S04]  /*3d70*/  FFMA R12, R23, R8, R12 ;  /* 0x00000008170c7223 */ /* 0x010fc8000000000c */
[----:B-----5:R-:W-:-:S07]  /*3d80*/  FFMA R13, R25, R16, R12 ;  /* 0x00000010190d7223 */ /* 0x020fce000000000c */
.L_x_72:
[----:B------:R-:W-:Y:S05]  /*3d90*/  BRA.U !UP1, `(.L_x_71) ;  /* 0x0000000109947547 */ /* 0x000fea000b800000 */
[C---:B------:R-:W-:Y:S02]  /*3da0*/  LOP3.LUT P1, RZ, R4.reuse, 0x3, RZ, 0xc0, !PT ;  /* 0x0000000304ff7812 */ /* 0x040fe4000782c0ff */
[----:B------:R-:W-:-:S11]  /*3db0*/  LOP3.LUT P0, RZ, R4, 0x1, RZ, 0xc0, !PT ;  /* 0x0000000104ff7812 */ /* 0x000fd6000780c0ff */
[----:B------:R-:W-:Y:S05]  /*3dc0*/  @!P1 BRA `(.L_x_73) ;  /* 0x0000000000549947 */ /* 0x000fea0003800000 */
[----:B------:R-:W0:Y:S01]  /*3dd0*/  LDCU UR6, c[0x0][0x3b0] ;  /* 0x00007600ff0677ac */ /* 0x000e220008000800 */
[----:B------:R-:W-:Y:S01]  /*3de0*/  HFMA2 R9, -RZ, RZ, 0, 2.384185791015625e-07 ;  /* 0x00000004ff097431 */ /* 0x000fe200000001ff */
[----:B------:R-:W1:Y:S04]  /*3df0*/  LDCU.64 UR24, c[0x0][0x3a8] ;  /* 0x00007500ff1877ac */ /* 0x000e680008000a00 */
[----:B------:R-:W-:-:S05]  /*3e00*/  IMAD.WIDE.U32 R8, R6, R9, UR4 ;  /* 0x0000000406087e25 */ /* 0x000fca000f8e0009 */
[----:B------:R-:W2:Y:S01]  /*3e10*/  LDG.E R17, desc[UR10][R8.64+0x4] ;  /* 0x0000040a08117981 */ /* 0x000ea2000c1e1900 */
[----:B0-----:R-:W-:-:S04]  /*3e20*/  IMAD R4, R6, UR6, RZ ;  /* 0x0000000606047c24 */ /* 0x001fc8000f8e02ff */
[C---:B------:R-:W-:Y:S01]  /*3e30*/  VIADD R12, R4.reuse, UR6 ;  /* 0x00000006040c7c36 */ /* 0x040fe20008000000 */
[----:B------:R-:W-:-:S04]  /*3e40*/  IADD3 R11, P1, PT, R4, R5, RZ ;  /* 0x00000005040b7210 */ /* 0x000fc80007f3e0ff */
[----:B------:R-:W-:Y:S02]  /*3e50*/  LEA.HI.X.SX32 R4, R4, R7, 0x1, P1 ;  /* 0x0000000704047211 */ /* 0x000fe400008f0eff */
[C---:B-1----:R-:W-:Y:S02]  /*3e60*/  LEA R10, P1, R11.reuse, UR24, 0x2 ;  /* 0x000000180b0a7c11 */ /* 0x042fe4000f8210ff */
[C---:B------:R-:W-:Y:S02]  /*3e70*/  IADD3 R15, P2, PT, R12.reuse, R5, RZ ;  /* 0x000000050c0f7210 */ /* 0x040fe40007f5e0ff */
[----:B------:R-:W-:Y:S02]  /*3e80*/  LEA.HI.X R11, R11, UR25, R4, 0x2, P1 ;  /* 0x000000190b0b7c11 */ /* 0x000fe400088f1404 */
[----:B------:R-:W-:Y:S01]  /*3e90*/  LEA.HI.X.SX32 R12, R12, R7, 0x1, P2 ;  /* 0x000000070c0c7211 */ /* 0x000fe200010f0eff */
[----:B------:R-:W3:Y:S01]  /*3ea0*/  LDG.E R4, desc[UR10][R8.64] ;  /* 0x0000000a08047981 */ /* 0x000ee2000c1e1900 */
[----:B------:R-:W-:-:S03]  /*3eb0*/  LEA R14, P1, R15, UR24, 0x2 ;  /* 0x000000180f0e7c11 */ /* 0x000fc6000f8210ff */
[----:B------:R-:W3:Y:S01]  /*3ec0*/  LDG.E R10, desc[UR10][R10.64] ;  /* 0x0000000a0a0a7981 */ /* 0x000ee2000c1e1900 */
[----:B------:R-:W-:-:S05]  /*3ed0*/  LEA.HI.X R15, R15, UR25, R12, 0x2, P1 ;  /* 0x000000190f0f7c11 */ /* 0x000fca00088f140c */
[----:B------:R-:W2:Y:S01]  /*3ee0*/  LDG.E R14, desc[UR10][R14.64] ;  /* 0x0000000a0e0e7981 */ /* 0x000ea2000c1e1900 */
[----:B------:R-:W-:Y:S02]  /*3ef0*/  VIADD R6, R6, 0x2 ;  /* 0x0000000206067836 */ /* 0x000fe40000000000 */
[----:B---3--:R-:W-:-:S04]  /*3f00*/  FFMA R4, R4, R10, R13 ;  /* 0x0000000a04047223 */ /* 0x008fc8000000000d */
[----:B--2---:R-:W-:-:S07]  /*3f10*/  FFMA R13, R17, R14, R4 ;  /* 0x0000000e110d7223 */ /* 0x004fce0000000004 */
.L_x_73:
[----:B------:R-:W-:Y:S05]  /*3f20*/  @P0 BRA `(.L_x_71) ;  /* 0x0000000000300947 */ /* 0x000fea0003800000 */
[----:B------:R-:W0:Y:S01]  /*3f30*/  LDCU UR6, c[0x0][0x3b0] ;  /* 0x00007600ff0677ac */ /* 0x000e220008000800 */
[----:B------:R-:W-:Y:S01]  /*3f40*/  IMAD.MOV.U32 R9, RZ, RZ, 0x4 ;  /* 0x00000004ff097424 */ /* 0x000fe200078e00ff */
[----:B------:R-:W1:Y:S01]  /*3f50*/  LDCU.64 UR24, c[0x0][0x3a8] ;  /* 0x00007500ff1877ac */ /* 0x000e620008000a00 */
[----:B0-----:R-:W-:-:S05]  /*3f60*/  IMAD R4, R6, UR6, RZ ;  /* 0x0000000606047c24 */ /* 0x001fca000f8e02ff */
[----:B------:R-:W-:-:S04]  /*3f70*/  IADD3 R5, P0, PT, R4, R5, RZ ;  /* 0x0000000504057210 */ /* 0x000fc80007f1e0ff */
[----:B------:R-:W-:Y:S01]  /*3f80*/  LEA.HI.X.SX32 R8, R4, R7, 0x1, P0 ;  /* 0x0000000704087211 */ /* 0x000fe200000f0eff */
[----:B------:R-:W-:Y:S01]  /*3f90*/  IMAD.WIDE.U32 R6, R6, R9, UR4 ;  /* 0x0000000406067e25 */ /* 0x000fe2000f8e0009 */
[----:B-1----:R-:W-:-:S04]  /*3fa0*/  LEA R4, P0, R5, UR24, 0x2 ;  /* 0x0000001805047c11 */ /* 0x002fc8000f8010ff */
[----:B------:R-:W-:Y:S01]  /*3fb0*/  LEA.HI.X R5, R5, UR25, R8, 0x2, P0 ;  /* 0x0000001905057c11 */ /* 0x000fe200080f1408 */
[----:B------:R-:W2:Y:S04]  /*3fc0*/  LDG.E R6, desc[UR10][R6.64] ;  /* 0x0000000a06067981 */ /* 0x000ea8000c1e1900 */
[----:B------:R-:W2:Y:S02]  /*3fd0*/  LDG.E R4, desc[UR10][R4.64] ;  /* 0x0000000a04047981 */ /* 0x000ea4000c1e1900 */
[----:B--2---:R-:W-:-:S07]  /*3fe0*/  FFMA R13, R6, R4, R13 ;  /* 0x00000004060d7223 */ /* 0x004fce000000000d */
.L_x_71:
[----:B------:R-:W0:Y:S01]  /*3ff0*/  LDCU.64 UR24, c[0x0][0x398] ;  /* 0x00007300ff1877ac */ /* 0x000e220008000a00 */
[C---:B------:R-:W-:Y:S01]  /*4000*/  IADD3 R5, P0, PT, R3.reuse, UR9, RZ ;  /* 0x0000000903057c10 */ /* 0x040fe2000ff1e0ff */
[----:B------:R-:W-:Y:S01]  /*4010*/  VIADD R3, R3, UR16 ;  /* 0x0000001003037c36 */ /* 0x000fe20008000000 */
[----:B------:R-:W1:Y:S02]  /*4020*/  LDCU UR6, c[0x0][0x3b8] ;  /* 0x00007700ff0677ac */ /* 0x000e640008000800 */
[----:B------:R-:W-:Y:S02]  /*4030*/  IADD3.X R6, PT, PT, RZ, UR18, RZ, P0, !PT ;  /* 0x00000012ff067c10 */ /* 0x000fe400087fe4ff */
[----:B0-----:R-:W-:-:S04]  /*4040*/  LEA R4, P0, R5, UR24, 0x2 ;  /* 0x0000001805047c11 */ /* 0x001fc8000f8010ff */
[----:B------:R-:W-:Y:S02]  /*4050*/  LEA.HI.X R5, R5, UR25, R6, 0x2, P0 ;  /* 0x0000001905057c11 */ /* 0x000fe400080f1406 */
[----:B-1----:R-:W-:-:S03]  /*4060*/  ISETP.GE.AND P0, PT, R3, UR6, PT ;  /* 0x0000000603007c0c */ /* 0x002fc6000bf06270 */
[----:B------:R0:W-:Y:S10]  /*4070*/  STG.E desc[UR10][R4.64], R13 ;  /* 0x0000000d04007986 */ /* 0x0001f4000c10190a */
[----:B------:R-:W-:Y:S05]  /*4080*/  @!P0 BRA `(.L_x_74) ;  /* 0xfffffff400208947 */ /* 0x000fea000383ffff */
[----:B------:R-:W-:Y:S05]  /*4090*/  BSYNC.RECONVERGENT B0 ;  /* 0x0000000000007941 */ /* 0x000fea0003800200 */
.L_x_68:
[----:B------:R-:W-:Y:S05]  /*40a0*/  EXIT ;  /* 0x000000000000794d */ /* 0x000fea0003800000 */
        .weak           $__internal_1_$__cuda_sm20_sqrt_rn_f32_slowpath
        .type           $__internal_1_$__cuda_sm20_sqrt_rn_f32_slowpath,@function
        .size           $__internal_1_$__cuda_sm20_sqrt_rn_f32_slowpath,($__internal_2_$__cuda_sm3x_div_rn_noftz_f32_slowpath - $__internal_1_$__cuda_sm20_sqrt_rn_f32_slowpath)
$__internal_1_$__cuda_sm20_sqrt_rn_f32_slowpath:
[----:B------:R-:W-:-:S13]  /*40b0*/  LOP3.LUT P1, RZ, R0, 0x7fffffff, RZ, 0xc0, !PT ;  /* 0x7fffffff00ff7812 */ /* 0x000fda000782c0ff */
[----:B------:R-:W-:Y:S01]  /*40c0*/  @!P1 IMAD.MOV.U32 R2, RZ, RZ, R0 ;  /* 0x000000ffff029224 */ /* 0x000fe200078e0000 */
[----:B------:R-:W-:Y:S06]  /*40d0*/  @!P1 BRA `(.L_x_75) ;  /* 0x0000000000449947 */ /* 0x000fec0003800000 */
[----:B------:R-:W-:-:S13]  /*40e0*/  FSETP.GEU.FTZ.AND P1, PT, R0, RZ, PT ;  /* 0x000000ff0000720b */ /* 0x000fda0003f3e000 */
[----:B------:R-:W-:Y:S01]  /*40f0*/  @!P1 MOV R2, 0x7fffffff ;  /* 0x7fffffff00029802 */ /* 0x000fe20000000f00 */
[----:B------:R-:W-:Y:S06]  /*4100*/  @!P1 BRA `(.L_x_75) ;  /* 0x0000000000389947 */ /* 0x000fec0003800000 */
[----:B------:R-:W-:-:S13]  /*4110*/  FSETP.GTU.FTZ.AND P1, PT, |R0|, +INF , PT ;  /* 0x7f8000000000780b */ /* 0x000fda0003f3c200 */
[----:B------:R-:W-:Y:S01]  /*4120*/  @P1 FADD.FTZ R2, R0, 1 ;  /* 0x3f80000000021421 */ /* 0x000fe20000010000 */
[----:B------:R-:W-:Y:S06]  /*4130*/  @P1 BRA `(.L_x_75) ;  /* 0x00000000002c1947 */ /* 0x000fec0003800000 */
[----:B------:R-:W-:-:S13]  /*4140*/  FSETP.NEU.FTZ.AND P1, PT, |R0|, +INF , PT ;  /* 0x7f8000000000780b */ /* 0x000fda0003f3d200 */
[----:B------:R-:W-:Y:S01]  /*4150*/  @!P1 IMAD.MOV.U32 R2, RZ, RZ, R0 ;  /* 0x000000ffff029224 */ /* 0x000fe200078e0000 */
[----:B------:R-:W-:Y:S06]  /*4160*/  @!P1 BRA `(.L_x_75) ;  /* 0x0000000000209947 */ /* 0x000fec0003800000 */
[----:B------:R-:W-:-:S04]  /*4170*/  FFMA R0, R0, 1.84467440737095516160e+19, RZ ;  /* 0x5f80000000007823 */ /* 0x000fc800000000ff */
[----:B------:R-:W0:Y:S02]  /*4180*/  MUFU.RSQ R5, R0 ;  /* 0x0000000000057308 */ /* 0x000e240000001400 */
[----:B0-----:R-:W-:Y:S01]  /*4190*/  FMUL.FTZ R7, R0, R5 ;  /* 0x0000000500077220 */ /* 0x001fe20000410000 */
[----:B------:R-:W-:-:S03]  /*41a0*/  FMUL.FTZ R5, R5, 0.5 ;  /* 0x3f00000005057820 */ /* 0x000fc60000410000 */
[----:B------:R-:W-:-:S04]  /*41b0*/  FADD.FTZ R2, -R7, -RZ ;  /* 0x800000ff07027221 */ /* 0x000fc80000010100 */
[----:B------:R-:W-:-:S04]  /*41c0*/  FFMA R2, R7, R2, R0 ;  /* 0x0000000207027223 */ /* 0x000fc80000000000 */
[----:B------:R-:W-:-:S04]  /*41d0*/  FFMA R2, R2, R5, R7 ;  /* 0x0000000502027223 */ /* 0x000fc80000000007 */
[----:B------:R-:W-:-:S07]  /*41e0*/  FMUL.FTZ R2, R2, 2.3283064365386962891e-10 ;  /* 0x2f80000002027820 */ /* 0x000fce0000410000 */
.L_x_75:
[----:B------:R-:W-:-:S04]  /*41f0*/  IMAD.MOV.U32 R5, RZ, RZ, 0x0 ;  /* 0x00000000ff057424 */ /* 0x000fc800078e00ff */
[----:B------:R-:W-:Y:S05]  /*4200*/  RET.REL.NODEC R4 `(_Z21multihead_attn_kerneliiPKfPfS1_S0_S0_iiii) ;  /* 0xffffffbc047c7950 */ /* 0x000fea0003c3ffff */
        .weak           $__internal_2_$__cuda_sm3x_div_rn_noftz_f32_slowpath
        .type           $__internal_2_$__cuda_sm3x_div_rn_noftz_f32_slowpath,@function
        .size           $__internal_2_$__cuda_sm3x_div_rn_noftz_f32_slowpath,(.L_x_151 - $__internal_2_$__cuda_sm3x_div_rn_noftz_f32_slowpath)
$__internal_2_$__cuda_sm3x_div_rn_noftz_f32_slowpath:
[----:B------:R-:W-:Y:S01]  /*4210*/  SHF.R.U32.HI R6, RZ, 0x17, R14 ;  /* 0x00000017ff067819 */ /* 0x000fe2000001160e */
[----:B------:R-:W-:Y:S01]  /*4220*/  BSSY.RECONVERGENT B0, `(.L_x_76) ;  /* 0x0000062000007945 */ /* 0x000fe20003800200 */
[----:B------:R-:W-:Y:S02]  /*4230*/  SHF.R.U32.HI R9, RZ, 0x17, R0 ;  /* 0x00000017ff097819 */ /* 0x000fe40000011600 */
[----:B------:R-:W-:Y:S02]  /*4240*/  LOP3.LUT R6, R6, 0xff, RZ, 0xc0, !PT ;  /* 0x000000ff06067812 */ /* 0x000fe400078ec0ff */
[----:B------:R-:W-:Y:S02]  /*4250*/  LOP3.LUT R9, R9, 0xff, RZ, 0xc0, !PT ;  /* 0x000000ff09097812 */ /* 0x000fe400078ec0ff */
[----:B------:R-:W-:-:S03]  /*4260*/  IADD3 R12, PT, PT, R6, -0x1, RZ ;  /* 0xffffffff060c7810 */ /* 0x000fc60007ffe0ff */
[----:B------:R-:W-:Y:S01]  /*4270*/  VIADD R13, R9, 0xffffffff ;  /* 0xffffffff090d7836 */ /* 0x000fe20000000000 */
[----:B------:R-:W-:-:S04]  /*4280*/  ISETP.GT.U32.AND P0, PT, R12, 0xfd, PT ;  /* 0x000000fd0c00780c */ /* 0x000fc80003f04070 */
[----:B------:R-:W-:-:S13]  /*4290*/  ISETP.GT.U32.OR P0, PT, R13, 0xfd, P0 ;  /* 0x000000fd0d00780c */ /* 0x000fda0000704470 */
[----:B------:R-:W-:Y:S01]  /*42a0*/  @!P0 IMAD.MOV.U32 R7, RZ, RZ, RZ ;  /* 0x000000ffff078224 */ /* 0x000fe200078e00ff */
[----:B------:R-:W-:Y:S06]  /*42b0*/  @!P0 BRA `(.L_x_77) ;  /* 0x00000000005c8947 */ /* 0x000fec0003800000 */
[----:B------:R-:W-:Y:S02]  /*42c0*/  FSETP.GTU.FTZ.AND P0, PT, |R0|, +INF , PT ;  /* 0x7f8000000000780b */ /* 0x000fe40003f1c200 */
[----:B------:R-:W-:-:S04]  /*42d0*/  FSETP.GTU.FTZ.AND P2, PT, |R14|, +INF , PT ;  /* 0x7f8000000e00780b */ /* 0x000fc80003f5c200 */
[----:B------:R-:W-:-:S13]  /*42e0*/  PLOP3.LUT P0, PT, P0, P2, PT, 0xf8, 0x8f ;  /* 0x00000000008f781c */ /* 0x000fda0000705f70 */
[----:B------:R-:W-:Y:S05]  /*42f0*/  @P0 BRA `(.L_x_78) ;  /* 0x00000004004c0947 */ /* 0x000fea0003800000 */
[----:B------:R-:W-:-:S13]  /*4300*/  LOP3.LUT P0, RZ, R14, 0x7fffffff, R0, 0xc8, !PT ;  /* 0x7fffffff0eff7812 */ /* 0x000fda000780c800 */
[----:B------:R-:W-:Y:S05]  /*4310*/  @!P0 BRA `(.L_x_79) ;  /* 0x00000004003c8947 */ /* 0x000fea0003800000 */
[----:B------:R-:W-:Y:S02]  /*4320*/  FSETP.NEU.FTZ.AND P2, PT, |R0|, +INF , PT ;  /* 0x7f8000000000780b */ /* 0x000fe40003f5d200 */
[----:B------:R-:W-:Y:S02]  /*4330*/  FSETP.NEU.FTZ.AND P3, PT, |R14|, +INF , PT ;  /* 0x7f8000000e00780b */ /* 0x000fe40003f7d200 */
[----:B------:R-:W-:-:S11]  /*4340*/  FSETP.NEU.FTZ.AND P0, PT, |R0|, +INF , PT ;  /* 0x7f8000000000780b */ /* 0x000fd60003f1d200 */
[----:B------:R-:W-:Y:S05]  /*4350*/  @!P3 BRA !P2, `(.L_x_79) ;  /* 0x00000004002cb947 */ /* 0x000fea0005000000 */
[----:B------:R-:W-:-:S04]  /*4360*/  LOP3.LUT P2, RZ, R0, 0x7fffffff, RZ, 0xc0, !PT ;  /* 0x7fffffff00ff7812 */ /* 0x000fc8000784c0ff */
[----:B------:R-:W-:-:S13]  /*4370*/  PLOP3.LUT P2, PT, P3, P2, PT, 0x2f, 0xf2 ;  /* 0x0000000000f2781c */ /* 0x000fda0001f44577 */
[----:B------:R-:W-:Y:S05]  /*4380*/  @P2 BRA `(.L_x_80) ;  /* 0x0000000400182947 */ /* 0x000fea0003800000 */
[----:B------:R-:W-:-:S04]  /*4390*/  LOP3.LUT P2, RZ, R14, 0x7fffffff, RZ, 0xc0, !PT ;  /* 0x7fffffff0eff7812 */ /* 0x000fc8000784c0ff */
[----:B------:R-:W-:-:S13]  /*43a0*/  PLOP3.LUT P0, PT, P0, P2, PT, 0x2f, 0xf2 ;  /* 0x0000000000f2781c */ /* 0x000fda0000704577 */
[----:B------:R-:W-:Y:S05]  /*43b0*/  @P0 BRA `(.L_x_81) ;  /* 0x0000000400000947 */ /* 0x000fea0003800000 */
[----:B------:R-:W-:Y:S02]  /*43c0*/  ISETP.GE.AND P0, PT, R13, RZ, PT ;  /* 0x000000ff0d00720c */ /* 0x000fe40003f06270 */
[----:B------:R-:W-:-:S11]  /*43d0*/  ISETP.GE.AND P2, PT, R12, RZ, PT ;  /* 0x000000ff0c00720c */ /* 0x000fd60003f46270 */
[----:B------:R-:W-:Y:S01]  /*43e0*/  @P0 MOV R7, RZ ;  /* 0x000000ff00070202 */ /* 0x000fe20000000f00 */
[----:B------:R-:W-:Y:S02]  /*43f0*/  @!P0 IMAD.MOV.U32 R7, RZ, RZ, -0x40 ;  /* 0xffffffc0ff078424 */ /* 0x000fe400078e00ff */
[----:B------:R-:W-:Y:S01]  /*4400*/  @!P0 FFMA R0, R0, 1.84467440737095516160e+19, RZ ;  /* 0x5f80000000008823 */ /* 0x000fe200000000ff */
[----:B------:R-:W-:Y:S01]  /*4410*/  @!P2 FFMA R14, R14, 1.84467440737095516160e+19, RZ ;  /* 0x5f8000000e0ea823 */ /* 0x000fe200000000ff */
[----:B------:R-:W-:-:S07]  /*4420*/  @!P2 VIADD R7, R7, 0x40 ;  /* 0x000000400707a836 */ /* 0x000fce0000000000 */
.L_x_77:
[----:B------:R-:W-:Y:S01]  /*4430*/  LEA R13, R6, 0xc0800000, 0x17 ;  /* 0xc0800000060d7811 */ /* 0x000fe200078eb8ff */
[----:B------:R-:W-:Y:S01]  /*4440*/  VIADD R9, R9, 0xffffff81 ;  /* 0xffffff8109097836 */ /* 0x000fe20000000000 */
[----:B------:R-:W-:Y:S02]  /*4450*/  BSSY.RECONVERGENT B1, `(.L_x_82) ;  /* 0x0000035000017945 */ /* 0x000fe40003800200 */
[----:B------:R-:W-:Y:S01]  /*4460*/  IADD3 R18, PT, PT, -R13, R14, RZ ;  /* 0x0000000e0d127210 */ /* 0x000fe20007ffe1ff */
[----:B------:R-:W-:-:S03]  /*4470*/  IMAD R0, R9, -0x800000, R0 ;  /* 0xff80000009007824 */ /* 0x000fc600078e0200 */
[----:B------:R-:W0:Y:S01]  /*4480*/  MUFU.RCP R12, R18 ;  /* 0x00000012000c7308 */ /* 0x000e220000001000 */
[----:B------:R-:W-:-:S04]  /*4490*/  FADD.FTZ R13, -R18, -RZ ;  /* 0x800000ff120d7221 */ /* 0x000fc80000010100 */
[----:B0-----:R-:W-:-:S04]  /*44a0*/  FFMA R19, R12, R13, 1 ;  /* 0x3f8000000c137423 */ /* 0x001fc8000000000d */
[----:B------:R-:W-:-:S04]  /*44b0*/  FFMA R19, R12, R19, R12 ;  /* 0x000000130c137223 */ /* 0x000fc8000000000c */
[----:B------:R-:W-:-:S04]  /*44c0*/  FFMA R12, R0, R19, RZ ;  /* 0x00000013000c7223 */ /* 0x000fc800000000ff */
[----:B------:R-:W-:-:S04]  /*44d0*/  FFMA R14, R13, R12, R0 ;  /* 0x0000000c0d0e7223 */ /* 0x000fc80000000000 */
[----:B------:R-:W-:Y:S01]  /*44e0*/  FFMA R14, R19, R14, R12 ;  /* 0x0000000e130e7223 */ /* 0x000fe2000000000c */
[----:B------:R-:W-:-:S03]  /*44f0*/  IADD3 R12, PT, PT, R9, 0x7f, -R6 ;  /* 0x0000007f090c7810 */ /* 0x000fc60007ffe806 */
[----:B------:R-:W-:Y:S02]  /*4500*/  FFMA R13, R13, R14, R0 ;  /* 0x0000000e0d0d7223 */ /* 0x000fe40000000000 */
[----:B------:R-:W-:Y:S02]  /*4510*/  IMAD.IADD R7, R12, 0x1, R7 ;  /* 0x000000010c077824 */ /* 0x000fe400078e0207 */
[----:B------:R-:W-:-:S05]  /*4520*/  FFMA R0, R19, R13, R14 ;  /* 0x0000000d13007223 */ /* 0x000fca000000000e */
[----:B------:R-:W-:-:S04]  /*4530*/  SHF.R.U32.HI R6, RZ, 0x17, R0 ;  /* 0x00000017ff067819 */ /* 0x000fc80000011600 */
[----:B------:R-:W-:-:S04]  /*4540*/  LOP3.LUT R6, R6, 0xff, RZ, 0xc0, !PT ;  /* 0x000000ff06067812 */ /* 0x000fc800078ec0ff */
[----:B------:R-:W-:-:S05]  /*4550*/  IADD3 R6, PT, PT, R6, R7, RZ ;  /* 0x0000000706067210 */ /* 0x000fca0007ffe0ff */
[----:B------:R-:W-:-:S05]  /*4560*/  VIADD R9, R6, 0xffffffff ;  /* 0xffffffff06097836 */ /* 0x000fca0000000000 */
[----:B------:R-:W-:-:S13]  /*4570*/  ISETP.GE.U32.AND P0, PT, R9, 0xfe, PT ;  /* 0x000000fe0900780c */ /* 0x000fda0003f06070 */
[----:B------:R-:W-:Y:S05]  /*4580*/  @!P0 BRA `(.L_x_83) ;  /* 0x0000000000808947 */ /* 0x000fea0003800000 */
[----:B------:R-:W-:-:S13]  /*4590*/  ISETP.GT.AND P0, PT, R6, 0xfe, PT ;  /* 0x000000fe0600780c */ /* 0x000fda0003f04270 */
[----:B------:R-:W-:Y:S05]  /*45a0*/  @P0 BRA `(.L_x_84) ;  /* 0x00000000006c0947 */ /* 0x000fea0003800000 */
[----:B------:R-:W-:-:S13]  /*45b0*/  ISETP.GE.AND P0, PT, R6, 0x1, PT ;  /* 0x000000010600780c */ /* 0x000fda0003f06270 */
[----:B------:R-:W-:Y:S05]  /*45c0*/  @P0 BRA `(.L_x_85) ;  /* 0x0000000000740947 */ /* 0x000fea0003800000 */
[----:B------:R-:W-:Y:S02]  /*45d0*/  ISETP.GE.AND P0, PT, R6, -0x18, PT ;  /* 0xffffffe80600780c */ /* 0x000fe40003f06270 */
[----:B------:R-:W-:-:S11]  /*45e0*/  LOP3.LUT R0, R0, 0x80000000, RZ, 0xc0, !PT ;  /* 0x8000000000007812 */ /* 0x000fd600078ec0ff */
[----:B------:R-:W-:Y:S05]  /*45f0*/  @!P0 BRA `(.L_x_85) ;  /* 0x0000000000688947 */ /* 0x000fea0003800000 */
[CCC-:B------:R-:W-:Y:S01]  /*4600*/  FFMA.RZ R7, R19.reuse, R13.reuse, R14.reuse ;  /* 0x0000000d13077223 */ /* 0x1c0fe2000000c00e */
[C---:B------:R-:W-:Y:S02]  /*4610*/  VIADD R12, R6.reuse, 0x20 ;  /* 0x00000020060c7836 */ /* 0x040fe40000000000 */
[CCC-:B------:R-:W-:Y:S01]  /*4620*/  FFMA.RP R9, R19.reuse, R13.reuse, R14.reuse ;  /* 0x0000000d13097223 */ /* 0x1c0fe2000000800e */
[----:B------:R-:W-:Y:S01]  /*4630*/  FFMA.RM R14, R19, R13, R14 ;  /* 0x0000000d130e7223 */ /* 0x000fe2000000400e */
[C---:B------:R-:W-:Y:S02]  /*4640*/  ISETP.NE.AND P3, PT, R6.reuse, RZ, PT ;  /* 0x000000ff0600720c */ /* 0x040fe40003f65270 */
[----:B------:R-:W-:Y:S02]  /*4650*/  LOP3.LUT R7, R7, 0x7fffff, RZ, 0xc0, !PT ;  /* 0x007fffff07077812 */ /* 0x000fe400078ec0ff */
[----:B------:R-:W-:Y:S02]  /*4660*/  ISETP.NE.AND P2, PT, R6, RZ, PT ;  /* 0x000000ff0600720c */ /* 0x000fe40003f45270 */
[----:B------:R-:W-:-:S02]  /*4670*/  LOP3.LUT R7, R7, 0x800000, RZ, 0xfc, !PT ;  /* 0x0080000007077812 */ /* 0x000fc400078efcff */
[----:B------:R-:W-:Y:S02]  /*4680*/  IADD3 R6, PT, PT, -R6, RZ, RZ ;  /* 0x000000ff06067210 */ /* 0x000fe40007ffe1ff */
[----:B------:R-:W-:Y:S02]  /*4690*/  SHF.L.U32 R12, R7, R12, RZ ;  /* 0x0000000c070c7219 */ /* 0x000fe400000006ff */
[----:B------:R-:W-:Y:S02]  /*46a0*/  FSETP.NEU.FTZ.AND P0, PT, R9, R14, PT ;  /* 0x0000000e0900720b */ /* 0x000fe40003f1d000 */
[----:B------:R-:W-:Y:S02]  /*46b0*/  SEL R6, R6, RZ, P3 ;  /* 0x000000ff06067207 */ /* 0x000fe40001800000 */
[----:B------:R-:W-:Y:S02]  /*46c0*/  ISETP.NE.AND P2, PT, R12, RZ, P2 ;  /* 0x000000ff0c00720c */ /* 0x000fe40001745270 */
[----:B------:R-:W-:-:S02]  /*46d0*/  SHF.R.U32.HI R9, RZ, R6, R7 ;  /* 0x00000006ff097219 */ /* 0x000fc40000011607 */
[----:B------:R-:W-:Y:S02]  /*46e0*/  PLOP3.LUT P0, PT, P0, P2, PT, 0xf8, 0x8f ;  /* 0x00000000008f781c */ /* 0x000fe40000705f70 */
[----:B------:R-:W-:Y:S02]  /*46f0*/  SHF.R.U32.HI R7, RZ, 0x1, R9 ;  /* 0x00000001ff077819 */ /* 0x000fe40000011609 */
[----:B------:R-:W-:-:S04]  /*4700*/  SEL R6, RZ, 0x1, !P0 ;  /* 0x00000001ff067807 */ /* 0x000fc80004000000 */
[----:B------:R-:W-:-:S04]  /*4710*/  LOP3.LUT R6, R6, 0x1, R7, 0xf8, !PT ;  /* 0x0000000106067812 */ /* 0x000fc800078ef807 */
[----:B------:R-:W-:-:S05]  /*4720*/  LOP3.LUT R6, R6, R9, RZ, 0xc0, !PT ;  /* 0x0000000906067212 */ /* 0x000fca00078ec0ff */
[----:B------:R-:W-:-:S05]  /*4730*/  IMAD.IADD R7, R7, 0x1, R6 ;  /* 0x0000000107077824 */ /* 0x000fca00078e0206 */
[----:B------:R-:W-:Y:S01]  /*4740*/  LOP3.LUT R0, R7, R0, RZ, 0xfc, !PT ;  /* 0x0000000007007212 */ /* 0x000fe200078efcff */
[----:B------:R-:W-:Y:S06]  /*4750*/  BRA `(.L_x_85) ;  /* 0x0000000000107947 */ /* 0x000fec0003800000 */
.L_x_84:
[----:B------:R-:W-:-:S04]  /*4760*/  LOP3.LUT R0, R0, 0x80000000, RZ, 0xc0, !PT ;  /* 0x8000000000007812 */ /* 0x000fc800078ec0ff */
[----:B------:R-:W-:Y:S01]  /*4770*/  LOP3.LUT R0, R0, 0x7f800000, RZ, 0xfc, !PT ;  /* 0x7f80000000007812 */ /* 0x000fe200078efcff */
[----:B------:R-:W-:Y:S06]  /*4780*/  BRA `(.L_x_85) ;  /* 0x0000000000047947 */ /* 0x000fec0003800000 */
.L_x_83:
[----:B------:R-:W-:-:S07]  /*4790*/  IMAD R0, R7, 0x800000, R0 ;  /* 0x0080000007007824 */ /* 0x000fce00078e0200 */
.L_x_85:
[----:B------:R-:W-:Y:S05]  /*47a0*/  BSYNC.RECONVERGENT B1 ;  /* 0x0000000000017941 */ /* 0x000fea0003800200 */
.L_x_82:
[----:B------:R-:W-:Y:S05]  /*47b0*/  BRA `(.L_x_86) ;  /* 0x0000000000207947 */ /* 0x000fea0003800000 */
.L_x_81:
[----:B------:R-:W-:-:S04]  /*47c0*/  LOP3.LUT R0, R14, 0x80000000, R0, 0x48, !PT ;  /* 0x800000000e007812 */ /* 0x000fc800078e4800 */
[----:B------:R-:W-:Y:S01]  /*47d0*/  LOP3.LUT R0, R0, 0x7f800000, RZ, 0xfc, !PT ;  /* 0x7f80000000007812 */ /* 0x000fe200078efcff */
[----:B------:R-:W-:Y:S06]  /*47e0*/  BRA `(.L_x_86) ;  /* 0x0000000000147947 */ /* 0x000fec0003800000 */
.L_x_80:
[----:B------:R-:W-:Y:S01]  /*47f0*/  LOP3.LUT R0, R14, 0x80000000, R0, 0x48, !PT ;  /* 0x800000000e007812 */ /* 0x000fe200078e4800 */
[----:B------:R-:W-:Y:S06]  /*4800*/  BRA `(.L_x_86) ;  /* 0x00000000000c7947 */ /* 0x000fec0003800000 */
.L_x_79:
[----:B------:R-:W0:Y:S01]  /*4810*/  MUFU.RSQ R0, -QNAN ;  /* 0xffc0000000007908 */ /* 0x000e220000001400 */
[----:B------:R-:W-:Y:S05]  /*4820*/  BRA `(.L_x_86) ;  /* 0x0000000000047947 */ /* 0x000fea0003800000 */
.L_x_78:
[----:B------:R-:W-:-:S07]  /*4830*/  FADD.FTZ R0, R0, R14 ;  /* 0x0000000e00007221 */ /* 0x000fce0000010000 */
.L_x_86:
[----:B------:R-:W-:Y:S05]  /*4840*/  BSYNC.RECONVERGENT B0 ;  /* 0x0000000000007941 */ /* 0x000fea0003800200 */
.L_x_76:
[----:B------:R-:W-:Y:S01]  /*4850*/  MOV R6, R2 ;  /* 0x0000000200067202 */ /* 0x000fe20000000f00 */
[----:B------:R-:W-:-:S04]  /*4860*/  IMAD.MOV.U32 R7, RZ, RZ, 0x0 ;  /* 0x00000000ff077424 */ /* 0x000fc800078e00ff */
[----:B0-----:R-:W-:Y:S05]  /*4870*/  RET.REL.NODEC R6 `(_Z21multihead_attn_kerneliiPKfPfS1_S0_S0_iiii) ;  /* 0xffffffb406e07950 */ /* 0x001fea0003c3ffff */
.L_x_87:
        /* <DEDUP_REMOVED lines=16> */
.L_x_151:


//--------------------- .text._Z20rope_rotation_kerneliPfS_ii --------------------------
	.section	.text._Z20rope_rotation_kerneliPfS_ii,"ax",@progbits
	.align	128
        .global         _Z20rope_rotation_kerneliPfS_ii
        .type           _Z20rope_rotation_kerneliPfS_ii,@function
        .size           _Z20rope_rotation_kerneliPfS_ii,(.L_x_153 - _Z20rope_rotation_kerneliPfS_ii)
        .other          _Z20rope_rotation_kerneliPfS_ii,@"STO_CUDA_ENTRY STV_DEFAULT"
_Z20rope_rotation_kerneliPfS_ii:
.text._Z20rope_rotation_kerneliPfS_ii:
[----:B------:R-:W0:Y:S01]  /*0000*/  LDC R1, c[0x0][0x37c] ;  /* 0x0000df00ff017b82 */ /* 0x000e220000000800 */
[----:B------:R-:W1:Y:S01]  /*0010*/  S2R R5, SR_TID.X ;  /* 0x0000000000057919 */ /* 0x000e620000002100 */
[----:B------:R-:W2:Y:S01]  /*0020*/  LDCU UR4, c[0x0][0x39c] ;  /* 0x00007380ff0477ac */ /* 0x000ea20008000800 */
[----:B0-----:R-:W-:Y:S02]  /*0030*/  VIADD R1, R1, 0xffffffe0 ;  /* 0xffffffe001017836 */ /* 0x001fe40000000000 */
[----:B-1----:R-:W-:-:S05]  /*0040*/  IMAD.SHL.U32 R5, R5, 0x2, RZ ;  /* 0x0000000205057824 */ /* 0x002fca00078e00ff */
[----:B--2---:R-:W-:-:S13]  /*0050*/  ISETP.GE.AND P0, PT, R5, UR4, PT ;  /* 0x0000000405007c0c */ /* 0x004fda000bf06270 */
[----:B------:R-:W-:Y:S05]  /*0060*/  @P0 EXIT ;  /* 0x000000000000094d */ /* 0x000fea0003800000 */
[----:B------:R-:W0:Y:S01]  /*0070*/  I2F.U32.RP R0, UR4 ;  /* 0x0000000400007d06 */ /* 0x000e220008209000 */
[----:B------:R-:W-:Y:S01]  /*0080*/  ISETP.NE.U32.AND P1, PT, RZ, UR4, PT ;  /* 0x00000004ff007c0c */ /* 0x000fe2000bf25070 */
[----:B------:R-:W-:Y:S06]  /*0090*/  BSSY.RECONVERGENT B0, `(.L_x_88) ;  /* 0x000001d000007945 */ /* 0x000fec0003800200 */
[----:B0-----:R-:W0:Y:S02]  /*00a0*/  MUFU.RCP R0, R0 ;  /* 0x0000000000007308 */ /* 0x001e240000001000 */
[----:B0-----:R-:W-:-:S06]  /*00b0*/  VIADD R2, R0, 0xffffffe ;  /* 0x0ffffffe00027836 */ /* 0x001fcc0000000000 */
[----:B------:R0:W1:Y:S02]  /*00c0*/  F2I.FTZ.U32.TRUNC.NTZ R3, R2 ;  /* 0x0000000200037305 */ /* 0x000064000021f000 */
[----:B0-----:R-:W-:Y:S02]  /*00d0*/  IMAD.MOV.U32 R2, RZ, RZ, RZ ;  /* 0x000000ffff027224 */ /* 0x001fe400078e00ff */
[----:B-1----:R-:W-:-:S04]  /*00e0*/  IMAD.MOV R7, RZ, RZ, -R3 ;  /* 0x000000ffff077224 */ /* 0x002fc800078e0a03 */
[----:B------:R-:W-:-:S04]  /*00f0*/  IMAD R7, R7, UR4, RZ ;  /* 0x0000000407077c24 */ /* 0x000fc8000f8e02ff */
[----:B------:R-:W-:Y:S01]  /*0100*/  IMAD.HI.U32 R4, R3, R7, R2 ;  /* 0x0000000703047227 */ /* 0x000fe200078e0002 */
[----:B------:R-:W-:-:S04]  /*0110*/  I2FP.F32.U32 R7, UR4 ;  /* 0x0000000400077c45 */ /* 0x000fc80008201000 */
[----:B------:R-:W0:Y:S01]  /*0120*/  MUFU.RCP R2, R7 ;  /* 0x0000000700027308 */ /* 0x000e220000001000 */
[----:B------:R-:W-:-:S04]  /*0130*/  IMAD.HI.U32 R4, R4, R5, RZ ;  /* 0x0000000504047227 */ /* 0x000fc800078e00ff */
[----:B------:R-:W-:-:S04]  /*0140*/  IMAD.MOV R4, RZ, RZ, -R4 ;  /* 0x000000ffff047224 */ /* 0x000fc800078e0a04 */
[----:B------:R-:W-:-:S05]  /*0150*/  IMAD R3, R4, UR4, R5 ;  /* 0x0000000404037c24 */ /* 0x000fca000f8e0205 */
[----:B------:R-:W-:Y:S01]  /*0160*/  ISETP.GE.U32.AND P0, PT, R3, UR4, PT ;  /* 0x0000000403007c0c */ /* 0x000fe2000bf06070 */
[----:B0-----:R-:W-:-:S04]  /*0170*/  FFMA R9, -R7, R2, 1 ;  /* 0x3f80000007097423 */ /* 0x001fc80000000102 */
[----:B------:R-:W-:-:S08]  /*0180*/  FFMA R9, R2, R9, R2 ;  /* 0x0000000902097223 */ /* 0x000fd00000000002 */
[----:B------:R-:W-:-:S05]  /*0190*/  @P0 VIADD R3, R3, -UR4 ;  /* 0x8000000403030c36 */ /* 0x000fca0008000000 */
[----:B------:R-:W-:-:S13]  /*01a0*/  ISETP.GE.U32.AND P0, PT, R3, UR4, PT ;  /* 0x0000000403007c0c */ /* 0x000fda000bf06070 */
[----:B------:R-:W-:Y:S01]  /*01b0*/  @P0 VIADD R3, R3, -UR4 ;  /* 0x8000000403030c36 */ /* 0x000fe20008000000 */
[----:B------:R-:W-:-:S04]  /*01c0*/  @!P1 LOP3.LUT R3, RZ, UR4, RZ, 0x33, !PT ;  /* 0x00000004ff039c12 */ /* 0x000fc8000f8e33ff */
[----:B------:R-:W-:-:S04]  /*01d0*/  I2FP.F32.U32 R0, R3 ;  /* 0x0000000300007245 */ /* 0x000fc80000201000 */
[----:B------:R-:W0:Y:S01]  /*01e0*/  FCHK P0, R0, R7 ;  /* 0x0000000700007302 */ /* 0x000e220000000000 */
[----:B------:R-:W-:-:S04]  /*01f0*/  FFMA R2, R0, R9, RZ ;  /* 0x0000000900027223 */ /* 0x000fc800000000ff */
[----:B------:R-:W-:-:S04]  /*0200*/  FFMA R3, -R7, R2, R0 ;  /* 0x0000000207037223 */ /* 0x000fc80000000100 */
[----:B------:R-:W-:Y:S01]  /*0210*/  FFMA R2, R9, R3, R2 ;  /* 0x0000000309027223 */ /* 0x000fe20000000002 */
[----:B0-----:R-:W-:Y:S06]  /*0220*/  @!P0 BRA `(.L_x_89) ;  /* 0x00000000000c8947 */ /* 0x001fec0003800000 */
[----:B------:R-:W-:-:S07]  /*0230*/  MOV R2, 0x250 ;  /* 0x0000025000027802 */ /* 0x000fce0000000f00 */
[----:B------:R-:W-:Y:S05]  /*0240*/  CALL.REL.NOINC `($__internal_4_$__cuda_sm3x_div_rn_noftz_f32_slowpath) ;  /* 0x0000001000947944 */ /* 0x000fea0003c00000 */
[----:B------:R-:W-:-:S07]  /*0250*/  IMAD.MOV.U32 R2, RZ, RZ, R0 ;  /* 0x000000ffff027224 */ /* 0x000fce00078e0000 */
.L_x_89:
[----:B------:R-:W-:Y:S05]  /*0260*/  BSYNC.RECONVERGENT B0 ;  /* 0x0000000000007941 */ /* 0x000fea0003800200 */
.L_x_88:
[----:B------:R-:W-:Y:S01]  /*0270*/  FSETP.NEU.AND P0, PT, R2, RZ, PT ;  /* 0x000000ff0200720b */ /* 0x000fe20003f0d000 */
[----:B------:R-:W-:Y:S01]  /*0280*/  BSSY.RECONVERGENT B0, `(.L_x_90) ;  /* 0x0000026000007945 */ /* 0x000fe20003800200 */
[----:B------:R-:W-:-:S11]  /*0290*/  HFMA2 R0, -RZ, RZ, 1.875, 0 ;  /* 0x3f800000ff007431 */ /* 0x000fd600000001ff */
[----:B------:R-:W-:Y:S05]  /*02a0*/  @!P0 BRA `(.L_x_91) ;  /* 0x00000000008c8947 */ /* 0x000fea0003800000 */
[----:B------:R-:W-:Y:S01]  /*02b0*/  IMAD.MOV.U32 R3, RZ, RZ, 0x303eee36 ;  /* 0x303eee36ff037424 */ /* 0x000fe200078e00ff */
[----:B------:R-:W-:Y:S01]  /*02c0*/  FSETP.NAN.AND P2, PT, |R2|, |R2|, PT ;  /* 0x400000020200720b */ /* 0x000fe20003f48200 */
[----:B------:R-:W-:Y:S02]  /*02d0*/  IMAD.MOV.U32 R0, RZ, RZ, 0x3fb8aa3b ;  /* 0x3fb8aa3bff007424 */ /* 0x000fe400078e00ff */
[----:B------:R-:W-:Y:S02]  /*02e0*/  IMAD.MOV.U32 R7, RZ, RZ, 0x3e4b8a05 ;  /* 0x3e4b8a05ff077424 */ /* 0x000fe400078e00ff */
[----:B------:R-:W-:-:S04]  /*02f0*/  FFMA R0, -R3, R0, 3.622995450314192567e-07 ;  /* 0x34c2821203007423 */ /* 0x000fc80000000100 */
[----:B------:R-:W-:-:S04]  /*0300*/  FFMA R0, R7, 1.9251366722983220825e-08, R0 ;  /* 0x32a55e3407007823 */ /* 0x000fc80000000000 */
[----:B------:R-:W-:-:S04]  /*0310*/  FFMA R0, -R3, 0.014334906823933124542, R0 ;  /* 0x3c6adcf503007823 */ /* 0x000fc80000000100 */
[----:B------:R-:W-:-:S04]  /*0320*/  FFMA R0, R7, 0.0047783022746443748474, R0 ;  /* 0x3b9c934e07007823 */ /* 0x000fc80000000000 */
[----:B------:R-:W-:-:S04]  /*0330*/  FADD R3, R0, 13.286762237548828125 ;  /* 0x4154969400037421 */ /* 0x000fc80000000000 */
[C---:B------:R-:W-:Y:S01]  /*0340*/  FMUL R4, R3.reuse, R2 ;  /* 0x0000000203047220 */ /* 0x040fe20000400000 */
[----:B------:R-:W-:-:S03]  /*0350*/  FADD R9, R3, -13.286762237548828125 ;  /* 0xc154969403097421 */ /* 0x000fc60000000000 */
[----:B------:R-:W0:Y:S01]  /*0360*/  FRND R7, R4 ;  /* 0x0000000400077307 */ /* 0x000e220000201000 */
[----:B------:R-:W-:Y:S01]  /*0370*/  FADD R0, R0, -R9 ;  /* 0x8000000900007221 */ /* 0x000fe20000000000 */
[-C--:B------:R-:W-:Y:S01]  /*0380*/  FFMA R3, R3, R2.reuse, -R4 ;  /* 0x0000000203037223 */ /* 0x080fe20000000804 */
[----:B------:R-:W-:Y:S01]  /*0390*/  IMAD.MOV.U32 R9, RZ, RZ, 0x391fcb8e ;  /* 0x391fcb8eff097424 */ /* 0x000fe200078e00ff */
[----:B------:R-:W-:Y:S02]  /*03a0*/  FSETP.GT.AND P0, PT, |R4|, 152, PT ;  /* 0x431800000400780b */ /* 0x000fe40003f04200 */
[----:B------:R-:W-:Y:S02]  /*03b0*/  FFMA R3, R0, R2, R3 ;  /* 0x0000000200037223 */ /* 0x000fe40000000003 */
[----:B------:R-:W1:Y:S01]  /*03c0*/  F2I.NTZ R6, R4 ;  /* 0x0000000400067305 */ /* 0x000e620000203100 */
[----:B0-----:R-:W-:Y:S01]  /*03d0*/  FADD R0, R4, -R7 ;  /* 0x8000000704007221 */ /* 0x001fe20000000000 */
[----:B------:R-:W-:-:S03]  /*03e0*/  FSETP.GT.AND P1, PT, R7, RZ, PT ;  /* 0x000000ff0700720b */ /* 0x000fc60003f24000 */
[----:B------:R-:W-:-:S04]  /*03f0*/  FADD R0, R0, R3 ;  /* 0x0000000300007221 */ /* 0x000fc80000000000 */
[----:B------:R-:W-:-:S04]  /*0400*/  FFMA R3, R0, R9, 0.0013391353422775864601 ;  /* 0x3aaf85ed00037423 */ /* 0x000fc80000000009 */
[----:B------:R-:W-:-:S04]  /*0410*/  FFMA R3, R0, R3, 0.0096188392490148544312 ;  /* 0x3c1d985600037423 */ /* 0x000fc80000000003 */
[----:B------:R-:W-:-:S04]  /*0420*/  FFMA R3, R0, R3, 0.055503588169813156128 ;  /* 0x3d6357bb00037423 */ /* 0x000fc80000000003 */
[----:B------:R-:W-:Y:S01]  /*0430*/  FFMA R7, R0, R3, 0.24022644758224487305 ;  /* 0x3e75fdec00077423 */ /* 0x000fe20000000003 */
[----:B------:R-:W-:Y:S02]  /*0440*/  SEL R3, RZ, 0x83000000, P1 ;  /* 0x83000000ff037807 */ /* 0x000fe40000800000 */
[----:B------:R-:W-:Y:S01]  /*0450*/  FSETP.GEU.AND P1, PT, R4, RZ, PT ;  /* 0x000000ff0400720b */ /* 0x000fe20003f2e000 */
[C---:B------:R-:W-:Y:S02]  /*0460*/  FFMA R9, R0.reuse, R7, 0.69314718246459960938 ;  /* 0x3f31721800097423 */ /* 0x040fe40000000007 */
[----:B------:R-:W-:Y:S02]  /*0470*/  VIADD R7, R3, 0x7f000000 ;  /* 0x7f00000003077836 */ /* 0x000fe40000000000 */
[----:B------:R-:W-:Y:S01]  /*0480*/  FFMA R8, R0, R9, 1 ;  /* 0x3f80000000087423 */ /* 0x000fe20000000009 */
[----:B-1----:R-:W-:Y:S01]  /*0490*/  IMAD R6, R6, 0x800000, -R3 ;  /* 0x0080000006067824 */ /* 0x002fe200078e0a03 */
[----:B------:R-:W-:-:S02]  /*04a0*/  FSEL R0, RZ, +INF , !P1 ;  /* 0x7f800000ff007808 */ /* 0x000fc40004800000 */
[----:B------:R-:W-:-:S04]  /*04b0*/  FMUL R7, R7, R8 ;  /* 0x0000000807077220 */ /* 0x000fc80000400000 */
[----:B------:R-:W-:Y:S01]  /*04c0*/  @!P0 FMUL R0, R6, R7 ;  /* 0x0000000706008220 */ /* 0x000fe20000400000 */
[----:B------:R-:W-:-:S07]  /*04d0*/  @P2 FADD R0, R2, 10000 ;  /* 0x461c400002002421 */ /* 0x000fce0000000000 */
.L_x_91:
[----:B------:R-:W-:Y:S05]  /*04e0*/  BSYNC.RECONVERGENT B0 ;  /* 0x0000000000007941 */ /* 0x000fea0003800200 */
.L_x_90:
[----:B------:R-:W-:Y:S01]  /*04f0*/  VIADD R2, R0, 0x1800000 ;  /* 0x0180000000027836 */ /* 0x000fe20000000000 */
[----:B------:R-:W-:Y:S04]  /*0500*/  BSSY.RECONVERGENT B0, `(.L_x_92) ;  /* 0x000000c000007945 */ /* 0x000fe80003800200 */
[----:B------:R-:W-:-:S04]  /*0510*/  LOP3.LUT R2, R2, 0x7f800000, RZ, 0xc0, !PT ;  /* 0x7f80000002027812 */ /* 0x000fc800078ec0ff */
[----:B------:R-:W-:-:S13]  /*0520*/  ISETP.GT.U32.AND P0, PT, R2, 0x1ffffff, PT ;  /* 0x01ffffff0200780c */ /* 0x000fda0003f04070 */
[----:B------:R-:W-:Y:S05]  /*0530*/  @P0 BRA `(.L_x_93) ;  /* 0x0000000000100947 */ /* 0x000fea0003800000 */
[----:B------:R-:W-:Y:S01]  /*0540*/  IMAD.MOV.U32 R2, RZ, RZ, R0 ;  /* 0x000000ffff027224 */ /* 0x000fe200078e0000 */
[----:B------:R-:W-:-:S07]  /*0550*/  MOV R4, 0x570 ;  /* 0x0000057000047802 */ /* 0x000fce0000000f00 */
[----:B------:R-:W-:Y:S05]  /*0560*/  CALL.REL.NOINC `($__internal_3_$__cuda_sm20_rcp_rn_f32_slowpath) ;  /* 0x0000000800f47944 */ /* 0x000fea0003c00000 */
[----:B------:R-:W-:Y:S05]  /*0570*/  BRA `(.L_x_94) ;  /* 0x0000000000107947 */ /* 0x000fea0003800000 */
.L_x_93:
[----:B------:R-:W0:Y:S02]  /*0580*/  MUFU.RCP R7, R0 ;  /* 0x0000000000077308 */ /* 0x000e240000001000 */
[----:B0-----:R-:W-:-:S04]  /*0590*/  FFMA R2, R7, R0, -1 ;  /* 0xbf80000007027423 */ /* 0x001fc80000000000 */
[----:B------:R-:W-:-:S04]  /*05a0*/  FADD.FTZ R2, -R2, -RZ ;  /* 0x800000ff02027221 */ /* 0x000fc80000010100 */
[----:B------:R-:W-:-:S07]  /*05b0*/  FFMA R7, R7, R2, R7 ;  /* 0x0000000207077223 */ /* 0x000fce0000000007 */
.L_x_94:
[----:B------:R-:W-:Y:S05]  /*05c0*/  BSYNC.RECONVERGENT B0 ;  /* 0x0000000000007941 */ /* 0x000fea0003800200 */
.L_x_92:
[----:B------:R-:W0:Y:S01]  /*05d0*/  LDCU UR4, c[0x0][0x380] ;  /* 0x00007000ff0477ac */ /* 0x000e220008000800 */
[----:B------:R-:W-:Y:S01]  /*05e0*/  BSSY.RECONVERGENT B0, `(.L_x_95) ;  /* 0x0000045000007945 */ /* 0x000fe20003800200 */
[----:B------:R-:W1:Y:S01]  /*05f0*/  LDCU.64 UR6, c[0x0][0x358] ;  /* 0x00006b00ff0677ac */ /* 0x000e620008000a00 */
[----:B0-----:R-:W-:-:S05]  /*0600*/  I2FP.F32.S32 R0, UR4 ;  /* 0x0000000400007c45 */ /* 0x001fca0008201400 */
[----:B------:R-:W-:-:S04]  /*0610*/  FMUL R7, R0, R7 ;  /* 0x0000000700077220 */ /* 0x000fc80000400000 */
[C---:B------:R-:W-:Y:S01]  /*0620*/  FMUL R0, R7.reuse, 0.63661974668502807617 ;  /* 0x3f22f98307007820 */ /* 0x040fe20000400000 */
[----:B------:R-:W-:-:S05]  /*0630*/  FSETP.GE.AND P0, PT, |R7|, 105615, PT ;  /* 0x47ce47800700780b */ /* 0x000fca0003f06200 */
[----:B------:R-:W0:Y:S02]  /*0640*/  F2I.NTZ R0, R0 ;  /* 0x0000000000007305 */ /* 0x000e240000203100 */
[-C--:B0-----:R-:W-:Y:S02]  /*0650*/  I2FP.F32.S32 R2, R0.reuse ;  /* 0x0000000000027245 */ /* 0x081fe40000201400 */
[----:B------:R-:W-:-:S03]  /*0660*/  MOV R12, R0 ;  /* 0x00000000000c7202 */ /* 0x000fc60000000f00 */
[----:B------:R-:W-:-:S04]  /*0670*/  FFMA R3, R2, -1.5707962512969970703, R7 ;  /* 0xbfc90fda02037823 */ /* 0x000fc80000000007 */
[----:B------:R-:W-:-:S04]  /*0680*/  FFMA R3, R2, -7.5497894158615963534e-08, R3 ;  /* 0xb3a2216802037823 */ /* 0x000fc80000000003 */
[----:B------:R-:W-:-:S04]  /*0690*/  FFMA R11, R2, -5.3903029534742383927e-15, R3 ;  /* 0xa7c234c5020b7823 */ /* 0x000fc80000000003 */
[----:B------:R-:W-:Y:S01]  /*06a0*/  IMAD.MOV.U32 R2, RZ, RZ, R11 ;  /* 0x000000ffff027224 */ /* 0x000fe200078e000b */
[----:B-1----:R-:W-:Y:S06]  /*06b0*/  @!P0 BRA `(.L_x_96) ;  /* 0x0000000000dc8947 */ /* 0x002fec0003800000 */
[----:B------:R-:W-:-:S13]  /*06c0*/  FSETP.NEU.AND P0, PT, |R7|, +INF , PT ;  /* 0x7f8000000700780b */ /* 0x000fda0003f0d200 */
[----:B------:R-:W-:Y:S01]  /*06d0*/  @!P0 FMUL R2, RZ, R7 ;  /* 0x00000007ff028220 */ /* 0x000fe20000400000 */
[----:B------:R-:W-:Y:S01]  /*06e0*/  @!P0 IMAD.MOV.U32 R0, RZ, RZ, RZ ;  /* 0x000000ffff008224 */ /* 0x000fe200078e00ff */
[----:B------:R-:W-:Y:S06]  /*06f0*/  @!P0 BRA `(.L_x_96) ;  /* 0x0000000000cc8947 */ /* 0x000fec0003800000 */
[----:B------:R-:W-:Y:S01]  /*0700*/  IMAD.SHL.U32 R2, R7, 0x100, RZ ;  /* 0x0000010007027824 */ /* 0x000fe200078e00ff */
[----:B------:R-:W0:Y:S01]  /*0710*/  LDCU.64 UR8, c[0x4][0x140] ;  /* 0x01002800ff0877ac */ /* 0x000e220008000a00 */
[----:B------:R-:W-:Y:S02]  /*0720*/  IMAD.MOV.U32 R6, RZ, RZ, RZ ;  /* 0x000000ffff067224 */ /* 0x000fe400078e00ff */
[----:B------:R-:W-:Y:S01]  /*0730*/  IMAD.MOV.U32 R0, RZ, RZ, R1 ;  /* 0x000000ffff007224 */ /* 0x000fe200078e0001 */
[----:B------:R-:W-:Y:S01]  /*0740*/  LOP3.LUT R15, R2, 0x80000000, RZ, 0xfc, !PT ;  /* 0x80000000020f7812 */ /* 0x000fe200078efcff */
[----:B------:R-:W-:Y:S01]  /*0750*/  UMOV UR5, URZ ;  /* 0x000000ff00057c82 */ /* 0x000fe20008000000 */
[----:B------:R-:W-:-:S05]  /*0760*/  UMOV UR4, URZ ;  /* 0x000000ff00047c82 */ /* 0x000fca0008000000 */
.L_x_97:
[----:B0-----:R-:W-:Y:S02]  /*0770*/  IMAD.U32 R8, RZ, RZ, UR8 ;  /* 0x00000008ff087e24 */ /* 0x001fe4000f8e00ff */
[----:B------:R-:W-:-:S05]  /*0780*/  IMAD.U32 R9, RZ, RZ, UR9 ;  /* 0x00000009ff097e24 */ /* 0x000fca000f8e00ff */
[----:B------:R-:W2:Y:S01]  /*0790*/  LDG.E.CONSTANT R2, desc[UR6][R8.64] ;  /* 0x0000000608027981 */ /* 0x000ea2000c1e9900 */
[----:B------:R-:W-:Y:S02]  /*07a0*/  UIADD3 UR8, UP0, UPT, UR8, 0x4, URZ ;  /* 0x0000000408087890 */ /* 0x000fe4000ff1e0ff */
[----:B------:R-:W-:Y:S02]  /*07b0*/  UIADD3 UR4, UPT, UPT, UR4, 0x1, URZ ;  /* 0x0000000104047890 */ /* 0x000fe4000fffe0ff */
[----:B------:R-:W-:Y:S02]  /*07c0*/  UIADD3.X UR9, UPT, UPT, URZ, UR9, URZ, UP0, !UPT ;  /* 0x00000009ff097290 */ /* 0x000fe400087fe4ff */
[----:B------:R-:W-:Y:S01]  /*07d0*/  UISETP.NE.AND UP0, UPT, UR4, 0x6, UPT ;  /* 0x000000060400788c */ /* 0x000fe2000bf05270 */
[----:B--2---:R-:W-:-:S03]  /*07e0*/  IMAD.WIDE.U32 R2, R2, R15, RZ ;  /* 0x0000000f02027225 */ /* 0x004fc600078e00ff */
[----:B------:R-:W-:-:S04]  /*07f0*/  IADD3 R13, P0, PT, R2, R6, RZ ;  /* 0x00000006020d7210 */ /* 0x000fc80007f1e0ff */
[----:B------:R-:W-:Y:S01]  /*0800*/  IADD3.X R6, PT, PT, R3, UR5, RZ, P0, !PT ;  /* 0x0000000503067c10 */ /* 0x000fe200087fe4ff */
[----:B------:R0:W-:Y:S02]  /*0810*/  STL [R0], R13 ;  /* 0x0000000d00007387 */ /* 0x0001e40000100800 */
[----:B0-----:R-:W-:Y:S01]  /*0820*/  VIADD R0, R0, 0x4 ;  /* 0x0000000400007836 */ /* 0x001fe20000000000 */
[----:B------:R-:W-:Y:S06]  /*0830*/  BRA.U UP0, `(.L_x_97) ;  /* 0xfffffffd00cc7547 */ /* 0x000fec000b83ffff */
[----:B------:R-:W-:Y:S01]  /*0840*/  SHF.R.U32.HI R4, RZ, 0x17, R7 ;  /* 0x00000017ff047819 */ /* 0x000fe20000011607 */
[----:B------:R0:W-:Y:S03]  /*0850*/  STL [R1+0x18], R6 ;  /* 0x0000180601007387 */ /* 0x0001e60000100800 */
[C---:B------:R-:W-:Y:S02]  /*0860*/  LOP3.LUT R0, R4.reuse, 0xe0, RZ, 0xc0, !PT ;  /* 0x000000e004007812 */ /* 0x040fe400078ec0ff */
[----:B------:R-:W-:Y:S02]  /*0870*/  LOP3.LUT P0, RZ, R4, 0x1f, RZ, 0xc0, !PT ;  /* 0x0000001f04ff7812 */ /* 0x000fe4000780c0ff */
[----:B------:R-:W-:-:S04]  /*0880*/  IADD3 R0, PT, PT, R0, -0x80, RZ ;  /* 0xffffff8000007810 */ /* 0x000fc80007ffe0ff */
[----:B------:R-:W-:-:S05]  /*0890*/  SHF.R.U32.HI R0, RZ, 0x5, R0 ;  /* 0x00000005ff007819 */ /* 0x000fca0000011600 */
[----:B------:R-:W-:-:S05]  /*08a0*/  IMAD R10, R0, -0x4, R1 ;  /* 0xfffffffc000a7824 */ /* 0x000fca00078e0201 */
[----:B------:R-:W2:Y:S04]  /*08b0*/  LDL R0, [R10+0x18] ;  /* 0x000018000a007983 */ /* 0x000ea80000100800 */
[----:B------:R-:W2:Y:S04]  /*08c0*/  LDL R3, [R10+0x14] ;  /* 0x000014000a037983 */ /* 0x000ea80000100800 */
[----:B------:R-:W3:Y:S01]  /*08d0*/  @P0 LDL R2, [R10+0x10] ;  /* 0x000010000a020983 */ /* 0x000ee20000100800 */
[----:B------:R-:W-:Y:S01]  /*08e0*/  LOP3.LUT R4, R4, 0x1f, RZ, 0xc0, !PT ;  /* 0x0000001f04047812 */ /* 0x000fe200078ec0ff */
[----:B------:R-:W-:Y:S01]  /*08f0*/  UMOV UR4, 0x54442d19 ;  /* 0x54442d1900047882 */ /* 0x000fe20000000000 */
[----:B------:R-:W-:-:S02]  /*0900*/  UMOV UR5, 0x3bf921fb ;  /* 0x3bf921fb00057882 */ /* 0x000fc40000000000 */
[-C--:B--2---:R-:W-:Y:S02]  /*0910*/  @P0 SHF.L.W.U32.HI R0, R3, R4.reuse, R0 ;  /* 0x0000000403000219 */ /* 0x084fe40000010e00 */
[----:B---3--:R-:W-:Y:S02]  /*0920*/  @P0 SHF.L.W.U32.HI R3, R2, R4, R3 ;  /* 0x0000000402030219 */ /* 0x008fe40000010e03 */
[----:B------:R-:W-:Y:S02]  /*0930*/  ISETP.GE.AND P0, PT, R7, RZ, PT ;  /* 0x000000ff0700720c */ /* 0x000fe40003f06270 */
[C---:B------:R-:W-:Y:S01]  /*0940*/  SHF.L.W.U32.HI R2, R3.reuse, 0x2, R0 ;  /* 0x0000000203027819 */ /* 0x040fe20000010e00 */
[----:B------:R-:W-:-:S03]  /*0950*/  IMAD.SHL.U32 R3, R3, 0x4, RZ ;  /* 0x0000000403037824 */ /* 0x000fc600078e00ff */
[----:B------:R-:W-:-:S04]  /*0960*/  SHF.R.S32.HI R4, RZ, 0x1f, R2 ;  /* 0x0000001fff047819 */ /* 0x000fc80000011402 */
[C---:B------:R-:W-:Y:S02]  /*0970*/  LOP3.LUT R8, R4.reuse, R3, RZ, 0x3c, !PT ;  /* 0x0000000304087212 */ /* 0x040fe400078e3cff */
[----:B------:R-:W-:Y:S02]  /*0980*/  LOP3.LUT R9, R4, R2, RZ, 0x3c, !PT ;  /* 0x0000000204097212 */ /* 0x000fe400078e3cff */
[----:B------:R-:W-:Y:S02]  /*0990*/  SHF.R.U32.HI R3, RZ, 0x1e, R0 ;  /* 0x0000001eff037819 */ /* 0x000fe40000011600 */
[C---:B------:R-:W-:Y:S02]  /*09a0*/  LOP3.LUT R4, R2.reuse, R7, RZ, 0x3c, !PT ;  /* 0x0000000702047212 */ /* 0x040fe400078e3cff */
[----:B------:R-:W1:Y:S01]  /*09b0*/  I2F.F64.S64 R8, R8 ;  /* 0x0000000800087312 */ /* 0x000e620000301c00 */
[----:B------:R-:W-:Y:S02]  /*09c0*/  LEA.HI R0, R2, R3, RZ, 0x1 ;  /* 0x0000000302007211 */ /* 0x000fe400078f08ff */
[----:B------:R-:W-:-:S03]  /*09d0*/  ISETP.GE.AND P1, PT, R4, RZ, PT ;  /* 0x000000ff0400720c */ /* 0x000fc60003f26270 */
[----:B------:R-:W-:-:S04]  /*09e0*/  IMAD.MOV R2, RZ, RZ, -R0 ;  /* 0x000000ffff027224 */ /* 0x000fc800078e0a00 */
[----:B------:R-:W-:Y:S01]  /*09f0*/  @!P0 IMAD.MOV.U32 R0, RZ, RZ, R2 ;  /* 0x000000ffff008224 */ /* 0x000fe200078e0002 */
[----:B-1----:R-:W-:-:S10]  /*0a00*/  DMUL R14, R8, UR4 ;  /* 0x00000004080e7c28 */ /* 0x002fd40008000000 */
[----:B------:R-:W1:Y:S02]  /*0a10*/  F2F.F32.F64 R14, R14 ;  /* 0x0000000e000e7310 */ /* 0x000e640000301000 */
[----:B01----:R-:W-:-:S07]  /*0a20*/  FSEL R2, -R14, R14, !P1 ;  /* 0x0000000e0e027208 */ /* 0x003fce0004800100 */
.L_x_96:
[----:B------:R-:W-:Y:S05]  /*0a30*/  BSYNC.RECONVERGENT B0 ;  /* 0x0000000000007941 */ /* 0x000fea0003800200 */
.L_x_95:
[----:B------:R-:W-:Y:S01]  /*0a40*/  LOP3.LUT R6, R0, 0x1, RZ, 0xc0, !PT ;  /* 0x0000000100067812 */ /* 0x000fe200078ec0ff */
[----:B------:R-:W-:Y:S02]  /*0a50*/  IMAD.MOV.U32 R13, RZ, RZ, 0x37cbac00 ;  /* 0x37cbac00ff0d7424 */ /* 0x000fe400078e00ff */
[----:B------:R-:W-:Y:S01]  /*0a60*/  FMUL R3, R2, R2 ;  /* 0x0000000202037220 */ /* 0x000fe20000400000 */
[----:B------:R-:W-:Y:S01]  /*0a70*/  VIADD R0, R0, 0x1 ;  /* 0x0000000100007836 */ /* 0x000fe20000000000 */
[----:B------:R-:W-:Y:S01]  /*0a80*/  ISETP.NE.U32.AND P0, PT, R6, 0x1, PT ;  /* 0x000000010600780c */ /* 0x000fe20003f05070 */
[----:B------:R-:W-:Y:S02]  /*0a90*/  IMAD.MOV.U32 R6, RZ, RZ, 0x3c0885e4 ;  /* 0x3c0885e4ff067424 */ /* 0x000fe400078e00ff */
[----:B------:R-:W-:Y:S01]  /*0aa0*/  FFMA R4, R3, R13, -0.0013887860113754868507 ;  /* 0xbab607ed03047423 */ /* 0x000fe2000000000d */
[----:B------:R-:W-:Y:S01]  /*0ab0*/  IMAD.MOV.U32 R15, RZ, RZ, 0x3e2aaaa8 ;  /* 0x3e2aaaa8ff0f7424 */ /* 0x000fe200078e00ff */
[----:B------:R-:W-:Y:S01]  /*0ac0*/  LOP3.LUT P1, RZ, R0, 0x2, RZ, 0xc0, !PT ;  /* 0x0000000200ff7812 */ /* 0x000fe2000782c0ff */
[----:B------:R-:W-:Y:S01]  /*0ad0*/  BSSY.RECONVERGENT B0, `(.L_x_98) ;  /* 0x0000043000007945 */ /* 0x000fe20003800200 */
[----:B------:R-:W-:-:S02]  /*0ae0*/  FSEL R6, R6, 0.041666727513074874878, !P0 ;  /* 0x3d2aaabb06067808 */ /* 0x000fc40004000000 */
[----:B------:R-:W-:Y:S02]  /*0af0*/  FSEL R4, R4, -0.00019574658654164522886, P0 ;  /* 0xb94d415304047808 */ /* 0x000fe40000000000 */
[----:B------:R-:W-:Y:S02]  /*0b00*/  FSEL R0, R2, 1, !P0 ;  /* 0x3f80000002007808 */ /* 0x000fe40004000000 */
[----:B------:R-:W-:Y:S01]  /*0b10*/  FSEL R15, -R15, -0.4999999701976776123, !P0 ;  /* 0xbeffffff0f0f7808 */ /* 0x000fe20004000100 */
[----:B------:R-:W-:Y:S01]  /*0b20*/  FFMA R4, R3, R4, R6 ;  /* 0x0000000403047223 */ /* 0x000fe20000000006 */
[----:B------:R-:W-:Y:S01]  /*0b30*/  FSETP.GE.AND P0, PT, |R7|, 105615, PT ;  /* 0x47ce47800700780b */ /* 0x000fe20003f06200 */
[C---:B------:R-:W-:Y:S02]  /*0b40*/  FFMA R9, R3.reuse, R0, RZ ;  /* 0x0000000003097223 */ /* 0x040fe400000000ff */
[----:B------:R-:W-:-:S04]  /*0b50*/  FFMA R4, R3, R4, R15 ;  /* 0x0000000403047223 */ /* 0x000fc8000000000f */
[----:B------:R-:W-:-:S04]  /*0b60*/  FFMA R10, R9, R4, R0 ;  /* 0x00000004090a7223 */ /* 0x000fc80000000000 */
[----:B------:R-:W-:Y:S02]  /*0b70*/  @P1 FADD R10, RZ, -R10 ;  /* 0x8000000aff0a1221 */ /* 0x000fe40000000000 */
[----:B------:R-:W-:Y:S05]  /*0b80*/  @!P0 BRA `(.L_x_99) ;  /* 0x0000000000dc8947 */ /* 0x000fea0003800000 */
[----:B------:R-:W-:-:S13]  /*0b90*/  FSETP.NEU.AND P0, PT, |R7|, +INF , PT ;  /* 0x7f8000000700780b */ /* 0x000fda0003f0d200 */
[----:B------:R-:W-:Y:S01]  /*0ba0*/  @!P0 FMUL R11, RZ, R7 ;  /* 0x00000007ff0b8220 */ /* 0x000fe20000400000 */
[----:B------:R-:W-:Y:S01]  /*0bb0*/  @!P0 IMAD.MOV.U32 R12, RZ, RZ, RZ ;  /* 0x000000ffff0c8224 */ /* 0x000fe200078e00ff */
[----:B------:R-:W-:Y:S06]  /*0bc0*/  @!P0 BRA `(.L_x_99) ;  /* 0x0000000000cc8947 */ /* 0x000fec0003800000 */
[----:B------:R-:W-:Y:S01]  /*0bd0*/  SHF.L.U32 R2, R7, 0x8, RZ ;  /* 0x0000000807027819 */ /* 0x000fe200000006ff */
[----:B------:R-:W-:Y:S01]  /*0be0*/  IMAD.MOV.U32 R6, RZ, RZ, RZ ;  /* 0x000000ffff067224 */ /* 0x000fe200078e00ff */
[----:B------:R-:W0:Y:S01]  /*0bf0*/  LDCU.64 UR8, c[0x4][0x140] ;  /* 0x01002800ff0877ac */ /* 0x000e220008000a00 */
[----:B------:R-:W-:Y:S01]  /*0c00*/  IMAD.MOV.U32 R0, RZ, RZ, R1 ;  /* 0x000000ffff007224 */ /* 0x000fe200078e0001 */
[----:B------:R-:W-:Y:S01]  /*0c10*/  LOP3.LUT R15, R2, 0x80000000, RZ, 0xfc, !PT ;  /* 0x80000000020f7812 */ /* 0x000fe200078efcff */
[----:B------:R-:W-:Y:S01]  /*0c20*/  UMOV UR5, URZ ;  /* 0x000000ff00057c82 */ /* 0x000fe20008000000 */
[----:B------:R-:W-:-:S05]  /*0c30*/  UMOV UR4, URZ ;  /* 0x000000ff00047c82 */ /* 0x000fca0008000000 */
.L_x_100:
        /* <DEDUP_REMOVED lines=16> */
[----:B------:R-:W-:-:S03]  /*0d40*/  LOP3.LUT P0, RZ, R4, 0x1f, RZ, 0xc0, !PT ;  /* 0x0000001f04ff7812 */ /* 0x000fc6000780c0ff */
[----:B------:R-:W-:-:S05]  /*0d50*/  VIADD R0, R0, 0xffffff80 ;  /* 0xffffff8000007836 */ /* 0x000fca0000000000 */
[----:B------:R-:W-:-:S05]  /*0d60*/  SHF.R.U32.HI R0, RZ, 0x5, R0 ;  /* 0x00000005ff007819 */ /* 0x000fca0000011600 */
[----:B------:R-:W-:-:S05]  /*0d70*/  IMAD R11, R0, -0x4, R1 ;  /* 0xfffffffc000b7824 */ /* 0x000fca00078e0201 */
[----:B------:R-:W2:Y:S04]  /*0d80*/  LDL R0, [R11+0x18] ;  /* 0x000018000b007983 */ /* 0x000ea80000100800 */
[----:B------:R-:W2:Y:S04]  /*0d90*/  LDL R3, [R11+0x14] ;  /* 0x000014000b037983 */ /* 0x000ea80000100800 */
[----:B------:R-:W3:Y:S01]  /*0da0*/  @P0 LDL R2, [R11+0x10] ;  /* 0x000010000b020983 */ /* 0x000ee20000100800 */
[----:B------:R-:W-:Y:S01]  /*0db0*/  LOP3.LUT R4, R4, 0x1f, RZ, 0xc0, !PT ;  /* 0x0000001f04047812 */ /* 0x000fe200078ec0ff */
[----:B------:R-:W-:Y:S01]  /*0dc0*/  UMOV UR4, 0x54442d19 ;  /* 0x54442d1900047882 */ /* 0x000fe20000000000 */
[----:B------:R-:W-:Y:S01]  /*0dd0*/  UMOV UR5, 0x3bf921fb ;  /* 0x3bf921fb00057882 */ /* 0x000fe20000000000 */
[----:B------:R-:W-:-:S02]  /*0de0*/  ISETP.GE.AND P1, PT, R7, RZ, PT ;  /* 0x000000ff0700720c */ /* 0x000fc40003f26270 */
[-C--:B--2---:R-:W-:Y:S02]  /*0df0*/  @P0 SHF.L.W.U32.HI R0, R3, R4.reuse, R0 ;  /* 0x0000000403000219 */ /* 0x084fe40000010e00 */
[----:B---3--:R-:W-:-:S04]  /*0e00*/  @P0 SHF.L.W.U32.HI R3, R2, R4, R3 ;  /* 0x0000000402030219 */ /* 0x008fc80000010e03 */
[C---:B------:R-:W-:Y:S01]  /*0e10*/  SHF.L.W.U32.HI R2, R3.reuse, 0x2, R0 ;  /* 0x0000000203027819 */ /* 0x040fe20000010e00 */
[----:B------:R-:W-:-:S03]  /*0e20*/  IMAD.SHL.U32 R3, R3, 0x4, RZ ;  /* 0x0000000403037824 */ /* 0x000fc600078e00ff */
[----:B------:R-:W-:Y:S02]  /*0e30*/  SHF.R.S32.HI R4, RZ, 0x1f, R2 ;  /* 0x0000001fff047819 */ /* 0x000fe40000011402 */
[----:B------:R-:W-:Y:S02]  /*0e40*/  LOP3.LUT R7, R2, R7, RZ, 0x3c, !PT ;  /* 0x0000000702077212 */ /* 0x000fe400078e3cff */
[C---:B------:R-:W-:Y:S02]  /*0e50*/  LOP3.LUT R8, R4.reuse, R3, RZ, 0x3c, !PT ;  /* 0x0000000304087212 */ /* 0x040fe400078e3cff */
[----:B------:R-:W-:Y:S02]  /*0e60*/  LOP3.LUT R9, R4, R2, RZ, 0x3c, !PT ;  /* 0x0000000204097212 */ /* 0x000fe400078e3cff */
[----:B------:R-:W-:Y:S02]  /*0e70*/  SHF.R.U32.HI R3, RZ, 0x1e, R0 ;  /* 0x0000001eff037819 */ /* 0x000fe40000011600 */
[----:B------:R-:W-:-:S02]  /*0e80*/  ISETP.GE.AND P0, PT, R7, RZ, PT ;  /* 0x000000ff0700720c */ /* 0x000fc40003f06270 */
[----:B------:R-:W1:Y:S01]  /*0e90*/  I2F.F64.S64 R8, R8 ;  /* 0x0000000800087312 */ /* 0x000e620000301c00 */
[----:B------:R-:W-:-:S05]  /*0ea0*/  LEA.HI R12, R2, R3, RZ, 0x1 ;  /* 0x00000003020c7211 */ /* 0x000fca00078f08ff */
[----:B------:R-:W-:-:S05]  /*0eb0*/  IMAD.MOV R0, RZ, RZ, -R12 ;  /* 0x000000ffff007224 */ /* 0x000fca00078e0a0c */
[----:B------:R-:W-:Y:S01]  /*0ec0*/  @!P1 MOV R12, R0 ;  /* 0x00000000000c9202 */ /* 0x000fe20000000f00 */
[----:B-1----:R-:W-:-:S10]  /*0ed0*/  DMUL R14, R8, UR4 ;  /* 0x00000004080e7c28 */ /* 0x002fd40008000000 */
[----:B------:R-:W1:Y:S02]  /*0ee0*/  F2F.F32.F64 R14, R14 ;  /* 0x0000000e000e7310 */ /* 0x000e640000301000 */
[----:B01----:R-:W-:-:S07]  /*0ef0*/  FSEL R11, -R14, R14, !P0 ;  /* 0x0000000e0e0b7208 */ /* 0x003fce0004000100 */
.L_x_99:
[----:B------:R-:W-:Y:S05]  /*0f00*/  BSYNC.RECONVERGENT B0 ;  /* 0x0000000000007941 */ /* 0x000fea0003800200 */
.L_x_98:
[----:B------:R-:W-:Y:S01]  /*0f10*/  FMUL R2, R11, R11 ;  /* 0x0000000b0b027220 */ /* 0x000fe20000400000 */
[C---:B------:R-:W-:Y:S01]  /*0f20*/  LOP3.LUT R0, R12.reuse, 0x1, RZ, 0xc0, !PT ;  /* 0x000000010c007812 */ /* 0x040fe200078ec0ff */
[----:B------:R-:W-:Y:S01]  /*0f30*/  IMAD.MOV.U32 R3, RZ, RZ, 0x3d2aaabb ;  /* 0x3d2aaabbff037424 */ /* 0x000fe200078e00ff */
[----:B------:R-:W-:Y:S01]  /*0f40*/  LOP3.LUT P1, RZ, R12, 0x2, RZ, 0xc0, !PT ;  /* 0x000000020cff7812 */ /* 0x000fe2000782c0ff */
[----:B------:R-:W-:Y:S01]  /*0f50*/  FFMA R13, R2, R13, -0.0013887860113754868507 ;  /* 0xbab607ed020d7423 */ /* 0x000fe2000000000d */
[----:B------:R-:W-:Y:S01]  /*0f60*/  ISETP.NE.U32.AND P0, PT, R0, 0x1, PT ;  /* 0x000000010000780c */ /* 0x000fe20003f05070 */
[----:B------:R-:W-:Y:S01]  /*0f70*/  IMAD.MOV.U32 R4, RZ, RZ, 0x3effffff ;  /* 0x3effffffff047424 */ /* 0x000fe200078e00ff */
[----:B------:R-:W0:Y:S02]  /*0f80*/  LDCU UR4, c[0x0][0x398] ;  /* 0x00007300ff0477ac */ /* 0x000e240008000800 */
[----:B------:R-:W-:Y:S02]  /*0f90*/  FSEL R13, R13, -0.00019574658654164522886, !P0 ;  /* 0xb94d41530d0d7808 */ /* 0x000fe40004000000 */
[----:B------:R-:W-:-:S02]  /*0fa0*/  FSEL R3, R3, 0.0083327032625675201416, !P0 ;  /* 0x3c0885e403037808 */ /* 0x000fc40004000000 */
[----:B------:R-:W-:Y:S02]  /*0fb0*/  FSEL R4, -R4, -0.16666662693023681641, !P0 ;  /* 0xbe2aaaa804047808 */ /* 0x000fe40004000100 */
[----:B------:R-:W-:Y:S01]  /*0fc0*/  FSEL R0, R11, 1, P0 ;  /* 0x3f8000000b007808 */ /* 0x000fe20000000000 */
[----:B------:R-:W-:Y:S01]  /*0fd0*/  FFMA R3, R2, R13, R3 ;  /* 0x0000000d02037223 */ /* 0x000fe20000000003 */
[----:B------:R-:W-:-:S03]  /*0fe0*/  PLOP3.LUT P0, PT, PT, PT, PT, 0x80, 0x8 ;  /* 0x000000000008781c */ /* 0x000fc60003f0f070 */
[C---:B------:R-:W-:Y:S01]  /*0ff0*/  FFMA R4, R2.reuse, R3, R4 ;  /* 0x0000000302047223 */ /* 0x040fe20000000004 */
[----:B------:R-:W-:-:S04]  /*1000*/  FFMA R3, R2, R0, RZ ;  /* 0x0000000002037223 */ /* 0x000fc800000000ff */
[----:B------:R-:W-:-:S04]  /*1010*/  FFMA R0, R3, R4, R0 ;  /* 0x0000000403007223 */ /* 0x000fc80000000000 */
[----:B0-----:R-:W-:-:S07]  /*1020*/  @P1 FADD R0, RZ, -R0 ;  /* 0x80000000ff001221 */ /* 0x001fce0000000000 */
.L_x_101:
[----:B0-----:R-:W0:Y:S08]  /*1030*/  LDC.64 R2, c[0x0][0x388] ;  /* 0x0000e200ff027b82 */ /* 0x001e300000000a00 */
[----:B0-----:R-:W0:Y:S08]  /*1040*/  @!P0 LDC R2, c[0x0][0x390] ;  /* 0x0000e400ff028b82 */ /* 0x001e300000000800 */
[----:B------:R-:W0:Y:S02]  /*1050*/  @!P0 LDC R3, c[0x0][0x394] ;  /* 0x0000e500ff038b82 */ /* 0x000e240000000800 */
[----:B0-----:R-:W-:-:S05]  /*1060*/  IMAD.WIDE.U32 R2, R5, 0x4, R2 ;  /* 0x0000000405027825 */ /* 0x001fca00078e0002 */
[----:B------:R-:W2:Y:S04]  /*1070*/  LDG.E R9, desc[UR6][R2.64+0x4] ;  /* 0x0000040602097981 */ /* 0x000ea8000c1e1900 */
[----:B------:R-:W3:Y:S01]  /*1080*/  LDG.E R7, desc[UR6][R2.64] ;  /* 0x0000000602077981 */ /* 0x000ee2000c1e1900 */
[----:B------:R-:W-:Y:S02]  /*1090*/  ISETP.LT.AND P2, PT, R5, UR4, PT ;  /* 0x0000000405007c0c */ /* 0x000fe4000bf41270 */
[----:B------:R-:W-:Y:S02]  /*10a0*/  PLOP3.LUT P1, PT, P0, PT, PT, 0x80, 0x8 ;  /* 0x000000000008781c */ /* 0x000fe4000072f070 */
[----:B------:R-:W-:Y:S01]  /*10b0*/  PLOP3.LUT P0, PT, PT, PT, PT, 0x8, 0x80 ;  /* 0x000000000080781c */ /* 0x000fe20003f0e170 */
[-C--:B--2---:R-:W-:Y:S01]  /*10c0*/  FMUL R11, R0, R9.reuse ;  /* 0x00000009000b7220 */ /* 0x084fe20000400000 */
[----:B------:R-:W-:-:S03]  /*10d0*/  FMUL R9, R10, R9 ;  /* 0x000000090a097220 */ /* 0x000fc60000400000 */
[-C--:B---3--:R-:W-:Y:S01]  /*10e0*/  FFMA R11, R10, R7.reuse, -R11 ;  /* 0x000000070a0b7223 */ /* 0x088fe2000000080b */
[----:B------:R-:W-:-:S04]  /*10f0*/  FFMA R9, R0, R7, R9 ;  /* 0x0000000700097223 */ /* 0x000fc80000000009 */
[----:B------:R0:W-:Y:S04]  /*1100*/  STG.E desc[UR6][R2.64], R11 ;  /* 0x0000000b02007986 */ /* 0x0001e8000c101906 */
[----:B------:R0:W-:Y:S01]  /*1110*/  STG.E desc[UR6][R2.64+0x4], R9 ;  /* 0x0000040902007986 */ /* 0x0001e2000c101906 */
[----:B------:R-:W-:Y:S05]  /*1120*/  @P1 BRA P2, `(.L_x_101) ;  /* 0xfffffffc00c01947 */ /* 0x000fea000103ffff */
[----:B------:R-:W-:Y:S05]  /*1130*/  EXIT ;  /* 0x000000000000794d */ /* 0x000fea0003800000 */
        .weak           $__internal_3_$__cuda_sm20_rcp_rn_f32_slowpath
        .type           $__internal_3_$__cuda_sm20_rcp_rn_f32_slowpath,@function
        .size           $__internal_3_$__cuda_sm20_rcp_rn_f32_slowpath,($__internal_4_$__cuda_sm3x_div_rn_noftz_f32_slowpath - $__internal_3_$__cuda_sm20_rcp_rn_f32_slowpath)
$__internal_3_$__cuda_sm20_rcp_rn_f32_slowpath:
[----:B------:R-:W-:Y:S01]  /*1140*/  IMAD.SHL.U32 R0, R2, 0x2, RZ ;  /* 0x0000000202007824 */ /* 0x000fe200078e00ff */
[----:B------:R-:W-:Y:S04]  /*1150*/  BSSY.RECONVERGENT B1, `(.L_x_102) ;  /* 0x0000030000017945 */ /* 0x000fe80003800200 */
[----:B------:R-:W-:-:S04]  /*1160*/  SHF.R.U32.HI R9, RZ, 0x18, R0 ;  /* 0x00000018ff097819 */ /* 0x000fc80000011600 */
[----:B------:R-:W-:-:S13]  /*1170*/  ISETP.NE.U32.AND P0, PT, R9, RZ, PT ;  /* 0x000000ff0900720c */ /* 0x000fda0003f05070 */
[----:B------:R-:W-:Y:S05]  /*1180*/  @P0 BRA `(.L_x_103) ;  /* 0x0000000000280947 */ /* 0x000fea0003800000 */
[----:B------:R-:W-:-:S05]  /*1190*/  IMAD.SHL.U32 R0, R2, 0x2, RZ ;  /* 0x0000000202007824 */ /* 0x000fca00078e00ff */
        /* <DEDUP_REMOVED lines=9> */
.L_x_103:
[----:B------:R-:W-:-:S05]  /*1230*/  VIADD R11, R9, 0xffffff03 ;  /* 0xffffff03090b7836 */ /* 0x000fca0000000000 */
[----:B------:R-:W-:-:S13]  /*1240*/  ISETP.GT.U32.AND P0, PT, R11, 0x1, PT ;  /* 0x000000010b00780c */ /* 0x000fda0003f04070 */
[----:B------:R-:W-:Y:S05]  /*1250*/  @P0 BRA `(.L_x_105) ;  /* 0x0000000000780947 */ /* 0x000fea0003800000 */
[----:B------:R-:W-:Y:S01]  /*1260*/  LOP3.LUT R0, R2, 0x7fffff, RZ, 0xc0, !PT ;  /* 0x007fffff02007812 */ /* 0x000fe200078ec0ff */
[----:B------:R-:W-:-:S03]  /*1270*/  IMAD.MOV.U32 R8, RZ, RZ, 0x3 ;  /* 0x00000003ff087424 */ /* 0x000fc600078e00ff */
[----:B------:R-:W-:Y:S02]  /*1280*/  LOP3.LUT R0, R0, 0x3f800000, RZ, 0xfc, !PT ;  /* 0x3f80000000007812 */ /* 0x000fe400078efcff */
[----:B------:R-:W-:Y:S02]  /*1290*/  SHF.L.U32 R8, R8, R11, RZ ;  /* 0x0000000b08087219 */ /* 0x000fe400000006ff */
[----:B------:R-:W0:Y:S02]  /*12a0*/  MUFU.RCP R3, R0 ;  /* 0x0000000000037308 */ /* 0x000e240000001000 */
        /* <DEDUP_REMOVED lines=16> */
[----:B------:R-:W-:-:S05]  /*13b0*/  SEL R0, RZ, 0x1, !P0 ;  /* 0x00000001ff007807 */ /* 0x000fca0004000000 */
[----:B------:R-:W-:-:S05]  /*13c0*/  IMAD.MOV R0, RZ, RZ, -R0 ;  /* 0x000000ffff007224 */ /* 0x000fca00078e0a00 */
[----:B------:R-:W-:Y:S02]  /*13d0*/  ISETP.GE.AND P0, PT, R0, RZ, PT ;  /* 0x000000ff0000720c */ /* 0x000fe40003f06270 */
[----:B------:R-:W-:-:S04]  /*13e0*/  IADD3 R0, PT, PT, R9, -0xfc, RZ ;  /* 0xffffff0409007810 */ /* 0x000fc80007ffe0ff */
[----:B------:R-:W-:-:S07]  /*13f0*/  SHF.R.U32.HI R3, RZ, R0, R3 ;  /* 0x00000000ff037219 */ /* 0x000fce0000011603 */
[----:B------:R-:W-:-:S04]  /*1400*/  @!P0 VIADD R3, R3, 0x1 ;  /* 0x0000000103038836 */ /* 0x000fc80000000000 */
[----:B------:R-:W-:-:S05]  /*1410*/  @!P1 IMAD.SHL.U32 R3, R3, 0x2, RZ ;  /* 0x0000000203039824 */ /* 0x000fca00078e00ff */
[----:B------:R-:W-:Y:S01]  /*1420*/  LOP3.LUT R3, R3, 0x80000000, R2, 0xf8, !PT ;  /* 0x8000000003037812 */ /* 0x000fe200078ef802 */
[----:B------:R-:W-:Y:S06]  /*1430*/  BRA `(.L_x_104) ;  /* 0x0000000000047947 */ /* 0x000fec0003800000 */
.L_x_105:
[----:B------:R0:W1:Y:S02]  /*1440*/  MUFU.RCP R3, R2 ;  /* 0x0000000200037308 */ /* 0x0000640000001000 */
.L_x_104:
[----:B------:R-:W-:Y:S05]  /*1450*/  BSYNC.RECONVERGENT B1 ;  /* 0x0000000000017941 */ /* 0x000fea0003800200 */
.L_x_102:
[----:B-1----:R-:W-:Y:S02]  /*1460*/  IMAD.MOV.U32 R7, RZ, RZ, R3 ;  /* 0x000000ffff077224 */ /* 0x002fe400078e0003 */
[----:B0-----:R-:W-:Y:S02]  /*1470*/  IMAD.MOV.U32 R2, RZ, RZ, R4 ;  /* 0x000000ffff027224 */ /* 0x001fe400078e0004 */
[----:B------:R-:W-:-:S04]  /*1480*/  IMAD.MOV.U32 R3, RZ, RZ, 0x0 ;  /* 0x00000000ff037424 */ /* 0x000fc800078e00ff */
[----:B------:R-:W-:Y:S05]  /*1490*/  RET.REL.NODEC R2 `(_Z20rope_rotation_kerneliPfS_ii) ;  /* 0xffffffe802d87950 */ /* 0x000fea0003c3ffff */
        .weak           $__internal_4_$__cuda_sm3x_div_rn_noftz_f32_slowpath
        .type           $__internal_4_$__cuda_sm3x_div_rn_noftz_f32_slowpath,@function
        .size           $__internal_4_$__cuda_sm3x_div_rn_noftz_f32_slowpath,(.L_x_153 - $__internal_4_$__cuda_sm3x_div_rn_noftz_f32_slowpath)
$__internal_4_$__cuda_sm3x_div_rn_noftz_f32_slowpath:
[----:B------:R-:W-:Y:S01]  /*14a0*/  SHF.R.U32.HI R4, RZ, 0x17, R7 ;  /* 0x00000017ff047819 */ /* 0x000fe20000011607 */
[----:B------:R-:W-:Y:S01]  /*14b0*/  BSSY.RECONVERGENT B1, `(.L_x_106) ;  /* 0x0000064000017945 */ /* 0x000fe20003800200 */
[--C-:B------:R-:W-:Y:S01]  /*14c0*/  SHF.R.U32.HI R3, RZ, 0x17, R0.reuse ;  /* 0x00000017ff037819 */ /* 0x100fe20000011600 */
[----:B------:R-:W-:Y:S01]  /*14d0*/  IMAD.MOV.U32 R8, RZ, RZ, R0 ;  /* 0x000000ffff087224 */ /* 0x000fe200078e0000 */
[----:B------:R-:W-:Y:S02]  /*14e0*/  LOP3.LUT R6, R4, 0xff, RZ, 0xc0, !PT ;  /* 0x000000ff04067812 */ /* 0x000fe400078ec0ff */
[----:B------:R-:W-:-:S03]  /*14f0*/  LOP3.LUT R4, R3, 0xff, RZ, 0xc0, !PT ;  /* 0x000000ff03047812 */ /* 0x000fc600078ec0ff */
[----:B------:R-:W-:Y:S02]  /*1500*/  VIADD R11, R6, 0xffffffff ;  /* 0xffffffff060b7836 */ /* 0x000fe40000000000 */
[----:B------:R-:W-:-:S03]  /*1510*/  VIADD R10, R4, 0xffffffff ;  /* 0xffffffff040a7836 */ /* 0x000fc60000000000 */
[----:B------:R-:W-:-:S04]  /*1520*/  ISETP.GT.U32.AND P0, PT, R11, 0xfd, PT ;  /* 0x000000fd0b00780c */ /* 0x000fc80003f04070 */
[----:B------:R-:W-:-:S13]  /*1530*/  ISETP.GT.U32.OR P0, PT, R10, 0xfd, P0 ;  /* 0x000000fd0a00780c */ /* 0x000fda0000704470 */
[----:B------:R-:W-:Y:S01]  /*1540*/  @!P0 MOV R9, RZ ;  /* 0x000000ff00098202 */ /* 0x000fe20000000f00 */
[----:B------:R-:W-:Y:S06]  /*1550*/  @!P0 BRA `(.L_x_107) ;  /* 0x0000000000608947 */ /* 0x000fec0003800000 */
[----:B------:R-:W-:Y:S01]  /*1560*/  FSETP.GTU.FTZ.AND P0, PT, |R0|, +INF , PT ;  /* 0x7f8000000000780b */ /* 0x000fe20003f1c200 */
[----:B------:R-:W-:Y:S01]  /*1570*/  IMAD.MOV.U32 R3, RZ, RZ, R7 ;  /* 0x000000ffff037224 */ /* 0x000fe200078e0007 */
[----:B------:R-:W-:-:S04]  /*1580*/  FSETP.GTU.FTZ.AND P1, PT, |R7|, +INF , PT ;  /* 0x7f8000000700780b */ /* 0x000fc80003f3c200 */
[----:B------:R-:W-:-:S13]  /*1590*/  PLOP3.LUT P0, PT, P0, P1, PT, 0xf8, 0x8f ;  /* 0x00000000008f781c */ /* 0x000fda0000703f70 */
[----:B------:R-:W-:Y:S05]  /*15a0*/  @P0 BRA `(.L_x_108) ;  /* 0x00000004004c0947 */ /* 0x000fea0003800000 */
[----:B------:R-:W-:-:S13]  /*15b0*/  LOP3.LUT P0, RZ, R7, 0x7fffffff, R8, 0xc8, !PT ;  /* 0x7fffffff07ff7812 */ /* 0x000fda000780c808 */
[----:B------:R-:W-:Y:S05]  /*15c0*/  @!P0 BRA `(.L_x_109) ;  /* 0x00000004003c8947 */ /* 0x000fea0003800000 */
[C---:B------:R-:W-:Y:S02]  /*15d0*/  FSETP.NEU.FTZ.AND P2, PT, |R0|.reuse, +INF , PT ;  /* 0x7f8000000000780b */ /* 0x040fe40003f5d200 */
        /* <DEDUP_REMOVED lines=11> */
[----:B------:R-:W-:Y:S02]  /*1690*/  @P0 IMAD.MOV.U32 R9, RZ, RZ, RZ ;  /* 0x000000ffff090224 */ /* 0x000fe400078e00ff */
[----:B------:R-:W-:Y:S01]  /*16a0*/  @!P0 FFMA R8, R0, 1.84467440737095516160e+19, RZ ;  /* 0x5f80000000088823 */ /* 0x000fe200000000ff */
[----:B------:R-:W-:Y:S02]  /*16b0*/  @!P0 IMAD.MOV.U32 R9, RZ, RZ, -0x40 ;  /* 0xffffffc0ff098424 */ /* 0x000fe400078e00ff */
[----:B------:R-:W-:Y:S02]  /*16c0*/  @!P1 FFMA R7, R3, 1.84467440737095516160e+19, RZ ;  /* 0x5f80000003079823 */ /* 0x000fe400000000ff */
[----:B------:R-:W-:-:S07]  /*16d0*/  @!P1 VIADD R9, R9, 0x40 ;  /* 0x0000004009099836 */ /* 0x000fce0000000000 */
.L_x_107:
[----:B------:R-:W-:Y:S01]  /*16e0*/  LEA R0, R6, 0xc0800000, 0x17 ;  /* 0xc080000006007811 */ /* 0x000fe200078eb8ff */
[----:B------:R-:W-:Y:S01]  /*16f0*/  VIADD R3, R4, 0xffffff81 ;  /* 0xffffff8104037836 */ /* 0x000fe20000000000 */
[----:B------:R-:W-:Y:S03]  /*1700*/  BSSY.RECONVERGENT B2, `(.L_x_112) ;  /* 0x0000035000027945 */ /* 0x000fe60003800200 */
[----:B------:R-:W-:Y:S01]  /*1710*/  IMAD.IADD R7, R7, 0x1, -R0 ;  /* 0x0000000107077824 */ /* 0x000fe200078e0a00 */
[C---:B------:R-:W-:Y:S01]  /*1720*/  IADD3 R6, PT, PT, R3.reuse, 0x7f, -R6 ;  /* 0x0000007f03067810 */ /* 0x040fe20007ffe806 */
[----:B------:R-:W-:Y:S02]  /*1730*/  IMAD R0, R3, -0x800000, R8 ;  /* 0xff80000003007824 */ /* 0x000fe400078e0208 */
[----:B------:R-:W0:Y:S01]  /*1740*/  MUFU.RCP R10, R7 ;  /* 0x00000007000a7308 */ /* 0x000e220000001000 */
[----:B------:R-:W-:Y:S01]  /*1750*/  FADD.FTZ R11, -R7, -RZ ;  /* 0x800000ff070b7221 */ /* 0x000fe20000010100 */
[----:B------:R-:W-:-:S03]  /*1760*/  IMAD.IADD R6, R6, 0x1, R9 ;  /* 0x0000000106067824 */ /* 0x000fc600078e0209 */
[----:B0-----:R-:W-:-:S04]  /*1770*/  FFMA R13, R10, R11, 1 ;  /* 0x3f8000000a0d7423 */ /* 0x001fc8000000000b */
[----:B------:R-:W-:-:S04]  /*1780*/  FFMA R15, R10, R13, R10 ;  /* 0x0000000d0a0f7223 */ /* 0x000fc8000000000a */
[----:B------:R-:W-:-:S04]  /*1790*/  FFMA R4, R0, R15, RZ ;  /* 0x0000000f00047223 */ /* 0x000fc800000000ff */
[----:B------:R-:W-:-:S04]  /*17a0*/  FFMA R13, R11, R4, R0 ;  /* 0x000000040b0d7223 */ /* 0x000fc80000000000 */
[----:B------:R-:W-:-:S04]  /*17b0*/  FFMA R4, R15, R13, R4 ;  /* 0x0000000d0f047223 */ /* 0x000fc80000000004 */
[----:B------:R-:W-:-:S04]  /*17c0*/  FFMA R11, R11, R4, R0 ;  /* 0x000000040b0b7223 */ /* 0x000fc80000000000 */
        /* <DEDUP_REMOVED lines=14> */
[-C--:B------:R-:W-:Y:S01]  /*18b0*/  FFMA.RZ R3, R15, R11.reuse, R4 ;  /* 0x0000000b0f037223 */ /* 0x080fe2000000c004 */
[C---:B------:R-:W-:Y:S01]  /*18c0*/  VIADD R7, R8.reuse, 0x20 ;  /* 0x0000002008077836 */ /* 0x040fe20000000000 */
[C---:B------:R-:W-:Y:S02]  /*18d0*/  ISETP.NE.AND P2, PT, R8.reuse, RZ, PT ;  /* 0x000000ff0800720c */ /* 0x040fe40003f45270 */
[----:B------:R-:W-:Y:S01]  /*18e0*/  ISETP.NE.AND P1, PT, R8, RZ, PT ;  /* 0x000000ff0800720c */ /* 0x000fe20003f25270 */
[----:B------:R-:W-:Y:S01]  /*18f0*/  IMAD.MOV R8, RZ, RZ, -R8 ;  /* 0x000000ffff087224 */ /* 0x000fe200078e0a08 */
[----:B------:R-:W-:Y:S01]  /*1900*/  LOP3.LUT R6, R3, 0x7fffff, RZ, 0xc0, !PT ;  /* 0x007fffff03067812 */ /* 0x000fe200078ec0ff */
[CCC-:B------:R-:W-:Y:S01]  /*1910*/  FFMA.RP R3, R15.reuse, R11.reuse, R4.reuse ;  /* 0x0000000b0f037223 */ /* 0x1c0fe20000008004 */
[----:B------:R-:W-:Y:S02]  /*1920*/  FFMA.RM R4, R15, R11, R4 ;  /* 0x0000000b0f047223 */ /* 0x000fe40000004004 */
[----:B------:R-:W-:-:S03]  /*1930*/  LOP3.LUT R6, R6, 0x800000, RZ, 0xfc, !PT ;  /* 0x0080000006067812 */ /* 0x000fc600078efcff */
[----:B------:R-:W-:Y:S02]  /*1940*/  FSETP.NEU.FTZ.AND P0, PT, R3, R4, PT ;  /* 0x000000040300720b */ /* 0x000fe40003f1d000 */
[----:B------:R-:W-:Y:S02]  /*1950*/  SHF.L.U32 R7, R6, R7, RZ ;  /* 0x0000000706077219 */ /* 0x000fe400000006ff */
[----:B------:R-:W-:Y:S02]  /*1960*/  SEL R3, R8, RZ, P2 ;  /* 0x000000ff08037207 */ /* 0x000fe40001000000 */
[----:B------:R-:W-:Y:S02]  /*1970*/  ISETP.NE.AND P1, PT, R7, RZ, P1 ;  /* 0x000000ff0700720c */ /* 0x000fe40000f25270 */
[----:B------:R-:W-:Y:S02]  /*1980*/  SHF.R.U32.HI R3, RZ, R3, R6 ;  /* 0x00000003ff037219 */ /* 0x000fe40000011606 */
[----:B------:R-:W-:-:S02]  /*1990*/  PLOP3.LUT P0, PT, P0, P1, PT, 0xf8, 0x8f ;  /* 0x00000000008f781c */ /* 0x000fc40000703f70 */
[----:B------:R-:W-:Y:S02]  /*19a0*/  SHF.R.U32.HI R7, RZ, 0x1, R3 ;  /* 0x00000001ff077819 */ /* 0x000fe40000011603 */
[----:B------:R-:W-:-:S04]  /*19b0*/  SEL R4, RZ, 0x1, !P0 ;  /* 0x00000001ff047807 */ /* 0x000fc80004000000 */
[----:B------:R-:W-:-:S04]  /*19c0*/  LOP3.LUT R4, R4, 0x1, R7, 0xf8, !PT ;  /* 0x0000000104047812 */ /* 0x000fc800078ef807 */
[----:B------:R-:W-:-:S05]  /*19d0*/  LOP3.LUT R4, R4, R3, RZ, 0xc0, !PT ;  /* 0x0000000304047212 */ /* 0x000fca00078ec0ff */
[----:B------:R-:W-:-:S05]  /*19e0*/  IMAD.IADD R7, R7, 0x1, R4 ;  /* 0x0000000107077824 */ /* 0x000fca00078e0204 */
[----:B------:R-:W-:Y:S01]  /*19f0*/  LOP3.LUT R0, R7, R0, RZ, 0xfc, !PT ;  /* 0x0000000007007212 */ /* 0x000fe200078efcff */
[----:B------:R-:W-:Y:S06]  /*1a00*/  BRA `(.L_x_115) ;  /* 0x0000000000107947 */ /* 0x000fec0003800000 */
.L_x_114:
[----:B------:R-:W-:-:S04]  /*1a10*/  LOP3.LUT R0, R0, 0x80000000, RZ, 0xc0, !PT ;  /* 0x8000000000007812 */ /* 0x000fc800078ec0ff */
[----:B------:R-:W-:Y:S01]  /*1a20*/  LOP3.LUT R0, R0, 0x7f800000, RZ, 0xfc, !PT ;  /* 0x7f80000000007812 */ /* 0x000fe200078efcff */
[----:B------:R-:W-:Y:S06]  /*1a30*/  BRA `(.L_x_115) ;  /* 0x0000000000047947 */ /* 0x000fec0003800000 */
.L_x_113:
[----:B------:R-:W-:-:S07]  /*1a40*/  IMAD R0, R6, 0x800000, R0 ;  /* 0x0080000006007824 */ /* 0x000fce00078e0200 */
.L_x_115:
[----:B------:R-:W-:Y:S05]  /*1a50*/  BSYNC.RECONVERGENT B2 ;  /* 0x0000000000027941 */ /* 0x000fea0003800200 */
.L_x_112:
[----:B------:R-:W-:Y:S05]  /*1a60*/  BRA `(.L_x_116) ;  /* 0x0000000000207947 */ /* 0x000fea0003800000 */
.L_x_111:
[----:B------:R-:W-:-:S04]  /*1a70*/  LOP3.LUT R0, R7, 0x80000000, R8, 0x48, !PT ;  /* 0x8000000007007812 */ /* 0x000fc800078e4808 */
[----:B------:R-:W-:Y:S01]  /*1a80*/  LOP3.LUT R0, R0, 0x7f800000, RZ, 0xfc, !PT ;  /* 0x7f80000000007812 */ /* 0x000fe200078efcff */
[----:B------:R-:W-:Y:S06]  /*1a90*/  BRA `(.L_x_116) ;  /* 0x0000000000147947 */ /* 0x000fec0003800000 */
.L_x_110:
[----:B------:R-:W-:Y:S01]  /*1aa0*/  LOP3.LUT R0, R7, 0x80000000, R8, 0x48, !PT ;  /* 0x8000000007007812 */ /* 0x000fe200078e4808 */
[----:B------:R-:W-:Y:S06]  /*1ab0*/  BRA `(.L_x_116) ;  /* 0x00000000000c7947 */ /* 0x000fec0003800000 */
.L_x_109:
[----:B------:R-:W0:Y:S01]  /*1ac0*/  MUFU.RSQ R0, -QNAN ;  /* 0xffc0000000007908 */ /* 0x000e220000001400 */
[----:B------:R-:W-:Y:S05]  /*1ad0*/  BRA `(.L_x_116) ;  /* 0x0000000000047947 */ /* 0x000fea0003800000 */
.L_x_108:
[----:B------:R-:W-:-:S07]  /*1ae0*/  FADD.FTZ R0, R0, R3 ;  /* 0x0000000300007221 */ /* 0x000fce0000010000 */
.L_x_116:
[----:B------:R-:W-:Y:S05]  /*1af0*/  BSYNC.RECONVERGENT B1 ;  /* 0x0000000000017941 */ /* 0x000fea0003800200 */
.L_x_106:
[----:B------:R-:W-:-:S04]  /*1b00*/  IMAD.MOV.U32 R3, RZ, RZ, 0x0 ;  /* 0x00000000ff037424 */ /* 0x000fc800078e00ff */
[----:B0-----:R-:W-:Y:S05]  /*1b10*/  RET.REL.NODEC R2 `(_Z20rope_rotation_kerneliPfS_ii) ;  /* 0xffffffe402387950 */ /* 0x001fea0003c3ffff */
.L_x_117:
        /* <DEDUP_REMOVED lines=14> */
.L_x_153:


//--------------------- .text._Z14rmsnorm_kernelPfPKfS1_i --------------------------
	.section	.text._Z14rmsnorm_kernelPfPKfS1_i,"ax",@progbits
	.align	128
        .global         _Z14rmsnorm_kernelPfPKfS1_i
        .type           _Z14rmsnorm_kernelPfPKfS1_i,@function
        .size           _Z14rmsnorm_kernelPfPKfS1_i,(.L_x_156 - _Z14rmsnorm_kernelPfPKfS1_i)
        .other          _Z14rmsnorm_kernelPfPKfS1_i,@"STO_CUDA_ENTRY STV_DEFAULT"
_Z14rmsnorm_kernelPfPKfS1_i:
.text._Z14rmsnorm_kernelPfPKfS1_i:
[----:B------:R-:W-:Y:S01]  /*0000*/  LDC R1, c[0x0][0x37c] ;  /* 0x0000df00ff017b82 */ /* 0x000fe20000000800 */
[----:B------:R-:W0:Y:S01]  /*0010*/  S2R R4, SR_TID.X ;  /* 0x0000000000047919 */ /* 0x000e220000002100 */
[----:B------:R-:W0:Y:S01]  /*0020*/  LDCU UR8, c[0x0][0x398] ;  /* 0x00007300ff0877ac */ /* 0x000e220008000800 */
[----:B------:R-:W-:Y:S01]  /*0030*/  BSSY.RECONVERGENT B0, `(.L_x_118) ;  /* 0x000000f000007945 */ /* 0x000fe20003800200 */
[----:B------:R-:W-:Y:S01]  /*0040*/  IMAD.MOV.U32 R0, RZ, RZ, RZ ;  /* 0x000000ffff007224 */ /* 0x000fe200078e00ff */
[----:B------:R-:W1:Y:S01]  /*0050*/  LDCU.64 UR6, c[0x0][0x358] ;  /* 0x00006b00ff0677ac */ /* 0x000e620008000a00 */
[----:B0-----:R-:W-:-:S13]  /*0060*/  ISETP.GE.AND P0, PT, R4, UR8, PT ;  /* 0x0000000804007c0c */ /* 0x001fda000bf06270 */
[----:B-1----:R-:W-:Y:S05]  /*0070*/  @P0 BRA `(.L_x_119) ;  /* 0x0000000000280947 */ /* 0x002fea0003800000 */
[----:B------:R-:W0:Y:S01]  /*0080*/  LDC R8, c[0x0][0x360] ;  /* 0x0000d800ff087b82 */ /* 0x000e220000000800 */
[----:B------:R-:W-:Y:S02]  /*0090*/  IMAD.MOV.U32 R0, RZ, RZ, RZ ;  /* 0x000000ffff007224 */ /* 0x000fe400078e00ff */
[----:B------:R-:W-:-:S05]  /*00a0*/  IMAD.MOV.U32 R5, RZ, RZ, R4 ;  /* 0x000000ffff057224 */ /* 0x000fca00078e0004 */
[----:B------:R-:W1:Y:S02]  /*00b0*/  LDC.64 R6, c[0x0][0x388] ;  /* 0x0000e200ff067b82 */ /* 0x000e640000000a00 */
.L_x_120:
[----:B-1----:R-:W-:-:S06]  /*00c0*/  IMAD.WIDE R2, R5, 0x4, R6 ;  /* 0x0000000405027825 */ /* 0x002fcc00078e0206 */
[----:B------:R-:W2:Y:S01]  /*00d0*/  LDG.E R3, desc[UR6][R2.64] ;  /* 0x0000000602037981 */ /* 0x000ea2000c1e1900 */
[----:B0-----:R-:W-:-:S05]  /*00e0*/  IMAD.IADD R5, R8, 0x1, R5 ;  /* 0x0000000108057824 */ /* 0x001fca00078e0205 */
[----:B------:R-:W-:Y:S01]  /*00f0*/  ISETP.GE.AND P0, PT, R5, UR8, PT ;  /* 0x0000000805007c0c */ /* 0x000fe2000bf06270 */
[----:B--2---:R-:W-:-:S12]  /*0100*/  FFMA R0, R3, R3, R0 ;  /* 0x0000000303007223 */ /* 0x004fd80000000000 */
[----:B------:R-:W-:Y:S05]  /*0110*/  @!P0 BRA `(.L_x_120) ;  /* 0xfffffffc00e88947 */ /* 0x000fea000383ffff */
.L_x_119:
[----:B------:R-:W-:Y:S05]  /*0120*/  BSYNC.RECONVERGENT B0 ;  /* 0x0000000000007941 */ /* 0x000fea0003800200 */
.L_x_118:
[----:B------:R-:W0:Y:S01]  /*0130*/  SHFL.DOWN P0, R3, R0, 0x1, 0x1f ;  /* 0x08201f0000037f89 */ /* 0x000e220000000000 */
[----:B------:R-:W-:Y:S01]  /*0140*/  BSSY.RECONVERGENT B0, `(.L_x_121) ;  /* 0x0000052000007945 */ /* 0x000fe20003800200 */
[----:B------:R-:W1:Y:S01]  /*0150*/  S2R R7, SR_LANEID ;  /* 0x0000000000077919 */ /* 0x000e620000000000 */
[----:B0-----:R-:W-:-:S05]  /*0160*/  @P0 FADD R3, R3, R0 ;  /* 0x0000000003030221 */ /* 0x001fca0000000000 */
[----:B------:R-:W0:Y:S01]  /*0170*/  SHFL.DOWN P0, R2, R3, 0x2, 0x1f ;  /* 0x08401f0003027f89 */ /* 0x000e220000000000 */
[----:B-1----:R-:W-:-:S13]  /*0180*/  ISETP.NE.AND P1, PT, R7, RZ, PT ;  /* 0x000000ff0700720c */ /* 0x002fda0003f25270 */
[----:B------:R-:W1:Y:S01]  /*0190*/  @!P1 S2R R9, SR_CgaCtaId ;  /* 0x0000000000099919 */ /* 0x000e620000008800 */
[----:B------:R-:W-:Y:S02]  /*01a0*/  @!P1 MOV R8, 0x400 ;  /* 0x0000040000089802 */ /* 0x000fe40000000f00 */
[----:B------:R-:W-:Y:S01]  /*01b0*/  @!P1 SHF.R.U32.HI R0, RZ, 0x3, R4 ;  /* 0x00000003ff009819 */ /* 0x000fe20000011604 */
[----:B0-----:R-:W-:-:S03]  /*01c0*/  @P0 FADD R2, R3, R2 ;  /* 0x0000000203020221 */ /* 0x001fc60000000000 */
[----:B------:R-:W-:Y:S02]  /*01d0*/  @!P1 LOP3.LUT R0, R0, 0x7c, RZ, 0xc0, !PT ;  /* 0x0000007c00009812 */ /* 0x000fe400078ec0ff */
[----:B------:R-:W0:Y:S01]  /*01e0*/  SHFL.DOWN P0, R5, R2, 0x4, 0x1f ;  /* 0x08801f0002057f89 */ /* 0x000e220000000000 */
[----:B-1----:R-:W-:Y:S01]  /*01f0*/  @!P1 LEA R3, R9, R8, 0x18 ;  /* 0x0000000809039211 */ /* 0x002fe200078ec0ff */
[----:B0-----:R-:W-:-:S03]  /*0200*/  @P0 FADD R5, R2, R5 ;  /* 0x0000000502050221 */ /* 0x001fc60000000000 */
[----:B------:R-:W-:Y:S02]  /*0210*/  @!P1 IADD3 R0, PT, PT, R0, R3, RZ ;  /* 0x0000000300009210 */ /* 0x000fe40007ffe0ff */
[----:B------:R-:W0:Y:S02]  /*0220*/  SHFL.DOWN P0, R6, R5, 0x8, 0x1f ;  /* 0x09001f0005067f89 */ /* 0x000e240000000000 */
[----:B0-----:R-:W-:-:S05]  /*0230*/  @P0 FADD R6, R5, R6 ;  /* 0x0000000605060221 */ /* 0x001fca0000000000 */
[----:B------:R-:W0:Y:S02]  /*0240*/  SHFL.DOWN P0, R7, R6, 0x10, 0x1f ;  /* 0x0a001f0006077f89 */ /* 0x000e240000000000 */
[----:B0-----:R-:W-:Y:S01]  /*0250*/  @P0 FADD R7, R6, R7 ;  /* 0x0000000706070221 */ /* 0x001fe20000000000 */
[----:B------:R-:W-:-:S04]  /*0260*/  ISETP.NE.AND P0, PT, R4, RZ, PT ;  /* 0x000000ff0400720c */ /* 0x000fc80003f05270 */
[----:B------:R0:W-:Y:S01]  /*0270*/  @!P1 STS [R0+0x8], R7 ;  /* 0x0000080700009388 */ /* 0x0001e20000000800 */
[----:B------:R-:W-:Y:S08]  /*0280*/  BAR.SYNC.DEFER_BLOCKING 0x0 ;  /* 0x0000000000007b1d */ /* 0x000ff00000010000 */
[----:B------:R-:W-:Y:S05]  /*0290*/  @P0 BRA `(.L_x_122) ;  /* 0x0000000000f00947 */ /* 0x000fea0003800000 */
[----:B------:R-:W1:Y:S01]  /*02a0*/  S2UR UR5, SR_CgaCtaId ;  /* 0x00000000000579c3 */ /* 0x000e620000008800 */
[----:B------:R-:W-:Y:S01]  /*02b0*/  UMOV UR4, 0x400 ;  /* 0x0000040000047882 */ /* 0x000fe20000000000 */
[----:B------:R-:W-:Y:S01]  /*02c0*/  I2FP.F32.S32 R5, UR8 ;  /* 0x0000000800057c45 */ /* 0x000fe20008201400 */
[----:B------:R-:W-:Y:S03]  /*02d0*/  BSSY.RECONVERGENT B1, `(.L_x_123) ;  /* 0x0000017000017945 */ /* 0x000fe60003800200 */
[----:B------:R-:W2:Y:S01]  /*02e0*/  MUFU.RCP R6, R5 ;  /* 0x0000000500067308 */ /* 0x000ea20000001000 */
[----:B-1----:R-:W-:-:S09]  /*02f0*/  ULEA UR4, UR5, UR4, 0x18 ;  /* 0x0000000405047291 */ /* 0x002fd2000f8ec0ff */
[----:B0-----:R-:W0:Y:S04]  /*0300*/  LDS R0, [UR4+0xc] ;  /* 0x00000c04ff007984 */ /* 0x001e280008000800 */
[----:B------:R-:W1:Y:S04]  /*0310*/  LDS.128 R8, [UR4+0x10] ;  /* 0x00001004ff087984 */ /* 0x000e680008000c00 */
[----:B------:R-:W3:Y:S01]  /*0320*/  LDS.64 R2, [UR4+0x20] ;  /* 0x00002004ff027984 */ /* 0x000ee20008000a00 */
[----:B0-----:R-:W-:-:S04]  /*0330*/  FADD R7, R7, R0 ;  /* 0x0000000007077221 */ /* 0x001fc80000000000 */
[----:B-1----:R-:W-:Y:S01]  /*0340*/  FADD R8, R7, R8 ;  /* 0x0000000807087221 */ /* 0x002fe20000000000 */
[----:B--2---:R-:W-:-:S03]  /*0350*/  FFMA R7, -R5, R6, 1 ;  /* 0x3f80000005077423 */ /* 0x004fc60000000106 */
[----:B------:R-:W-:Y:S01]  /*0360*/  FADD R9, R8, R9 ;  /* 0x0000000908097221 */ /* 0x000fe20000000000 */
[----:B------:R-:W-:-:S03]  /*0370*/  FFMA R7, R6, R7, R6 ;  /* 0x0000000706077223 */ /* 0x000fc60000000006 */
[----:B------:R-:W-:-:S04]  /*0380*/  FADD R10, R9, R10 ;  /* 0x0000000a090a7221 */ /* 0x000fc80000000000 */
[----:B------:R-:W-:-:S04]  /*0390*/  FADD R11, R10, R11 ;  /* 0x0000000b0a0b7221 */ /* 0x000fc80000000000 */
[----:B---3--:R-:W-:-:S04]  /*03a0*/  FADD R0, R11, R2 ;  /* 0x000000020b007221 */ /* 0x008fc80000000000 */
[----:B------:R-:W-:-:S04]  /*03b0*/  FADD R0, R0, R3 ;  /* 0x0000000300007221 */ /* 0x000fc80000000000 */
[----:B------:R-:W0:Y:S01]  /*03c0*/  FCHK P0, R0, R5 ;  /* 0x0000000500007302 */ /* 0x000e220000000000 */
[----:B------:R-:W-:-:S04]  /*03d0*/  FFMA R2, R0, R7, RZ ;  /* 0x0000000700027223 */ /* 0x000fc800000000ff */
[----:B------:R-:W-:-:S04]  /*03e0*/  FFMA R3, -R5, R2, R0 ;  /* 0x0000000205037223 */ /* 0x000fc80000000100 */
[----:B------:R-:W-:Y:S01]  /*03f0*/  FFMA R2, R7, R3, R2 ;  /* 0x0000000307027223 */ /* 0x000fe20000000002 */
[----:B0-----:R-:W-:Y:S06]  /*0400*/  @!P0 BRA `(.L_x_124) ;  /* 0x00000000000c8947 */ /* 0x001fec0003800000 */
[----:B------:R-:W-:-:S07]  /*0410*/  MOV R2, 0x430 ;  /* 0x0000043000027802 */ /* 0x000fce0000000f00 */
[----:B------:R-:W-:Y:S05]  /*0420*/  CALL.REL.NOINC `($__internal_7_$__cuda_sm3x_div_rn_noftz_f32_slowpath) ;  /* 0x0000000800207944 */ /* 0x000fea0003c00000 */
[----:B------:R-:W-:-:S07]  /*0430*/  IMAD.MOV.U32 R2, RZ, RZ, R0 ;  /* 0x000000ffff027224 */ /* 0x000fce00078e0000 */
.L_x_124:
[----:B------:R-:W-:Y:S05]  /*0440*/  BSYNC.RECONVERGENT B1 ;  /* 0x0000000000017941 */ /* 0x000fea0003800200 */
.L_x_123:
[----:B------:R-:W-:Y:S01]  /*0450*/  FADD R3, R2, 9.9999997473787516356e-06 ;  /* 0x3727c5ac02037421 */ /* 0x000fe20000000000 */
[----:B------:R-:W-:Y:S03]  /*0460*/  BSSY.RECONVERGENT B1, `(.L_x_125) ;  /* 0x000000d000017945 */ /* 0x000fe60003800200 */
[----:B------:R-:W-:Y:S01]  /*0470*/  VIADD R2, R3, 0xf3000000 ;  /* 0xf300000003027836 */ /* 0x000fe20000000000 */
[----:B------:R0:W1:Y:S04]  /*0480*/  MUFU.RSQ R0, R3 ;  /* 0x0000000300007308 */ /* 0x0000680000001400 */
[----:B------:R-:W-:-:S13]  /*0490*/  ISETP.GT.U32.AND P0, PT, R2, 0x727fffff, PT ;  /* 0x727fffff0200780c */ /* 0x000fda0003f04070 */
[----:B01----:R-:W-:Y:S05]  /*04a0*/  @!P0 BRA `(.L_x_126) ;  /* 0x0000000000108947 */ /* 0x003fea0003800000 */
[----:B------:R-:W-:-:S07]  /*04b0*/  MOV R8, 0x4d0 ;  /* 0x000004d000087802 */ /* 0x000fce0000000f00 */
[----:B------:R-:W-:Y:S05]  /*04c0*/  CALL.REL.NOINC `($__internal_6_$__cuda_sm20_sqrt_rn_f32_slowpath) ;  /* 0x0000000400987944 */ /* 0x000fea0003c00000 */
[----:B------:R-:W-:Y:S01]  /*04d0*/  IMAD.MOV.U32 R2, RZ, RZ, R0 ;  /* 0x000000ffff027224 */ /* 0x000fe200078e0000 */
[----:B------:R-:W-:Y:S06]  /*04e0*/  BRA `(.L_x_127) ;  /* 0x0000000000107947 */ /* 0x000fec0003800000 */
.L_x_126:
[----:B------:R-:W-:Y:S01]  /*04f0*/  FMUL.FTZ R2, R3, R0 ;  /* 0x0000000003027220 */ /* 0x000fe20000410000 */
[----:B------:R-:W-:-:S03]  /*0500*/  FMUL.FTZ R0, R0, 0.5 ;  /* 0x3f00000000007820 */ /* 0x000fc60000410000 */
[----:B------:R-:W-:-:S04]  /*0510*/  FFMA R3, -R2, R2, R3 ;  /* 0x0000000202037223 */ /* 0x000fc80000000103 */
[----:B------:R-:W-:-:S07]  /*0520*/  FFMA R2, R3, R0, R2 ;  /* 0x0000000003027223 */ /* 0x000fce0000000002 */
.L_x_127:
[----:B------:R-:W-:Y:S05]  /*0530*/  BSYNC.RECONVERGENT B1 ;  /* 0x0000000000017941 */ /* 0x000fea0003800200 */
.L_x_125:
[----:B------:R-:W-:Y:S01]  /*0540*/  IADD3 R0, PT, PT, R2, 0x1800000, RZ ;  /* 0x0180000002007810 */ /* 0x000fe20007ffe0ff */
[----:B------:R-:W-:Y:S03]  /*0550*/  BSSY.RECONVERGENT B1, `(.L_x_128) ;  /* 0x000000c000017945 */ /* 0x000fe60003800200 */
[----:B------:R-:W-:-:S04]  /*0560*/  LOP3.LUT R0, R0, 0x7f800000, RZ, 0xc0, !PT ;  /* 0x7f80000000007812 */ /* 0x000fc800078ec0ff */
[----:B------:R-:W-:-:S13]  /*0570*/  ISETP.GT.U32.AND P0, PT, R0, 0x1ffffff, PT ;  /* 0x01ffffff0000780c */ /* 0x000fda0003f04070 */
[----:B------:R-:W-:Y:S05]  /*0580*/  @P0 BRA `(.L_x_129) ;  /* 0x0000000000100947 */ /* 0x000fea0003800000 */
[----:B------:R-:W-:-:S07]  /*0590*/  MOV R6, 0x5b0 ;  /* 0x000005b000067802 */ /* 0x000fce0000000f00 */
[----:B------:R-:W-:Y:S05]  /*05a0*/  CALL.REL.NOINC `($__internal_5_$__cuda_sm20_rcp_rn_f32_slowpath) ;  /* 0x0000000000907944 */ /* 0x000fea0003c00000 */
[----:B------:R-:W-:Y:S01]  /*05b0*/  IMAD.MOV.U32 R0, RZ, RZ, R3 ;  /* 0x000000ffff007224 */ /* 0x000fe200078e0003 */
[----:B------:R-:W-:Y:S06]  /*05c0*/  BRA `(.L_x_130) ;  /* 0x0000000000107947 */ /* 0x000fec0003800000 */
.L_x_129:
[----:B------:R-:W0:Y:S02]  /*05d0*/  MUFU.RCP R3, R2 ;  /* 0x0000000200037308 */ /* 0x000e240000001000 */
[----:B0-----:R-:W-:-:S04]  /*05e0*/  FFMA R0, R3, R2, -1 ;  /* 0xbf80000003007423 */ /* 0x001fc80000000002 */
[----:B------:R-:W-:-:S04]  /*05f0*/  FADD.FTZ R0, -R0, -RZ ;  /* 0x800000ff00007221 */ /* 0x000fc80000010100 */
[----:B------:R-:W-:-:S07]  /*0600*/  FFMA R0, R3, R0, R3 ;  /* 0x0000000003007223 */ /* 0x000fce0000000003 */
.L_x_130:
[----:B------:R-:W-:Y:S05]  /*0610*/  BSYNC.RECONVERGENT B1 ;  /* 0x0000000000017941 */ /* 0x000fea0003800200 */
.L_x_128:
[----:B------:R-:W0:Y:S01]  /*0620*/  S2UR UR5, SR_CgaCtaId ;  /* 0x00000000000579c3 */ /* 0x000e220000008800 */
[----:B------:R-:W-:Y:S02]  /*0630*/  UMOV UR4, 0x400 ;  /* 0x0000040000047882 */ /* 0x000fe40000000000 */
[----:B0-----:R-:W-:-:S09]  /*0640*/  ULEA UR4, UR5, UR4, 0x18 ;  /* 0x0000000405047291 */ /* 0x001fd2000f8ec0ff */
[----:B------:R1:W-:Y:S03]  /*0650*/  STS [UR4+0x2c], R0 ;  /* 0x00002c00ff007988 */ /* 0x0003e60008000804 */
.L_x_122:
[----:B------:R-:W-:Y:S05]  /*0660*/  BSYNC.RECONVERGENT B0 ;  /* 0x0000000000007941 */ /* 0x000fea0003800200 */
.L_x_121:
[----:B------:R-:W2:Y:S01]  /*0670*/  LDCU UR9, c[0x0][0x398] ;  /* 0x00007300ff0977ac */ /* 0x000ea20008000800 */
[----:B------:R-:W-:Y:S01]  /*0680*/  BAR.SYNC.DEFER_BLOCKING 0x0 ;  /* 0x0000000000007b1d */ /* 0x000fe20000010000 */
[----:B--2---:R-:W-:-:S13]  /*0690*/  ISETP.GE.AND P0, PT, R4, UR9, PT ;  /* 0x0000000904007c0c */ /* 0x004fda000bf06270 */
[----:B------:R-:W-:Y:S05]  /*06a0*/  @P0 EXIT ;  /* 0x000000000000094d */ /* 0x000fea0003800000 */
[----:B------:R-:W2:Y:S01]  /*06b0*/  S2UR UR5, SR_CgaCtaId ;  /* 0x00000000000579c3 */ /* 0x000ea20000008800 */
[----:B------:R-:W-:-:S07]  /*06c0*/  UMOV UR4, 0x400 ;  /* 0x0000040000047882 */ /* 0x000fce0000000000 */
[----:B------:R-:W3:Y:S08]  /*06d0*/  LDC.64 R10, c[0x0][0x390] ;  /* 0x0000e400ff0a7b82 */ /* 0x000ef00000000a00 */
[----:B------:R-:W4:Y:S08]  /*06e0*/  LDC.64 R12, c[0x0][0x380] ;  /* 0x0000e000ff0c7b82 */ /* 0x000f300000000a00 */
[----:B------:R-:W3:Y:S01]  /*06f0*/  LDC.64 R14, c[0x0][0x388] ;  /* 0x0000e200ff0e7b82 */ /* 0x000ee20000000a00 */
[----:B--2---:R-:W-:-:S09]  /*0700*/  ULEA UR4, UR5, UR4, 0x18 ;  /* 0x0000000405047291 */ /* 0x004fd2000f8ec0ff */
[----:B01----:R-:W0:Y:S02]  /*0710*/  LDS R0, [UR4+0x2c] ;  /* 0x00002c04ff007984 */ /* 0x003e240008000800 */
[----:B------:R-:W1:Y:S02]  /*0720*/  LDCU UR4, c[0x0][0x360] ;  /* 0x00006c00ff0477ac */ /* 0x000e640008000800 */
.L_x_131:
[----:B---3--:R-:W-:-:S04]  /*0730*/  IMAD.WIDE R6, R4, 0x4, R14 ;  /* 0x0000000404067825 */ /* 0x008fc800078e020e */
[C---:B------:R-:W-:Y:S02]  /*0740*/  IMAD.WIDE R2, R4.reuse, 0x4, R10 ;  /* 0x0000000404027825 */ /* 0x040fe400078e020a */
[----:B------:R-:W0:Y:S04]  /*0750*/  LDG.E R7, desc[UR6][R6.64] ;  /* 0x0000000606077981 */ /* 0x000e28000c1e1900 */
[----:B--2---:R-:W2:Y:S01]  /*0760*/  LDG.E R2, desc[UR6][R2.64] ;  /* 0x0000000602027981 */ /* 0x004ea2000c1e1900 */
[----:B----4-:R-:W-:-:S04]  /*0770*/  IMAD.WIDE R8, R4, 0x4, R12 ;  /* 0x0000000404087825 */ /* 0x010fc800078e020c */
[----:B-1----:R-:W-:-:S05]  /*0780*/  VIADD R4, R4, UR4 ;  /* 0x0000000404047c36 */ /* 0x002fca0008000000 */
[----:B------:R-:W-:Y:S01]  /*0790*/  ISETP.GE.AND P0, PT, R4, UR9, PT ;  /* 0x0000000904007c0c */ /* 0x000fe2000bf06270 */
[----:B0-----:R-:W-:-:S04]  /*07a0*/  FMUL R5, R0, R7 ;  /* 0x0000000700057220 */ /* 0x001fc80000400000 */
[----:B--2---:R-:W-:-:S05]  /*07b0*/  FMUL R5, R2, R5 ;  /* 0x0000000502057220 */ /* 0x004fca0000400000 */
[----:B------:R2:W-:Y:S03]  /*07c0*/  STG.E desc[UR6][R8.64], R5 ;  /* 0x0000000508007986 */ /* 0x0005e6000c101906 */
[----:B------:R-:W-:Y:S05]  /*07d0*/  @!P0 BRA `(.L_x_131) ;  /* 0xfffffffc00d48947 */ /* 0x000fea000383ffff */
[----:B------:R-:W-:Y:S05]  /*07e0*/  EXIT ;  /* 0x000000000000794d */ /* 0x000fea0003800000 */
        .weak           $__internal_5_$__cuda_sm20_rcp_rn_f32_slowpath
        .type           $__internal_5_$__cuda_sm20_rcp_rn_f32_slowpath,@function
        .size           $__internal_5_$__cuda_sm20_rcp_rn_f32_slowpath,($__internal_6_$__cuda_sm20_sqrt_rn_f32_slowpath - $__internal_5_$__cuda_sm20_rcp_rn_f32_slowpath)
$__internal_5_$__cuda_sm20_rcp_rn_f32_slowpath:
        /* <DEDUP_REMOVED lines=15> */
.L_x_133:
        /* <DEDUP_REMOVED lines=29> */
[----:B------:R-:W-:-:S04]  /*0ab0*/  @!P0 VIADD R3, R3, 0x1 ;  /* 0x0000000103038836 */ /* 0x000fc80000000000 */
[----:B------:R-:W-:-:S05]  /*0ac0*/  @!P1 IMAD.SHL.U32 R3, R3, 0x2, RZ ;  /* 0x0000000203039824 */ /* 0x000fca00078e00ff */
[----:B------:R-:W-:Y:S01]  /*0ad0*/  LOP3.LUT R3, R3, 0x80000000, R2, 0xf8, !PT ;  /* 0x8000000003037812 */ /* 0x000fe200078ef802 */
[----:B------:R-:W-:Y:S06]  /*0ae0*/  BRA `(.L_x_134) ;  /* 0x0000000000047947 */ /* 0x000fec0003800000 */
.L_x_135:
[----:B------:R0:W1:Y:S02]  /*0af0*/  MUFU.RCP R3, R2 ;  /* 0x0000000200037308 */ /* 0x0000640000001000 */
.L_x_134:
[----:B------:R-:W-:Y:S05]  /*0b00*/  BSYNC.RECONVERGENT B2 ;  /* 0x0000000000027941 */ /* 0x000fea0003800200 */
.L_x_132:
[----:B------:R-:W-:-:S04]  /*0b10*/  HFMA2 R7, -RZ, RZ, 0, 0 ;  /* 0x00000000ff077431 */ /* 0x000fc800000001ff */
[----:B01----:R-:W-:Y:S05]  /*0b20*/  RET.REL.NODEC R6 `(_Z14rmsnorm_kernelPfPKfS1_i) ;  /* 0xfffffff406347950 */ /* 0x003fea0003c3ffff */
        .weak           $__internal_6_$__cuda_sm20_sqrt_rn_f32_slowpath
        .type           $__internal_6_$__cuda_sm20_sqrt_rn_f32_slowpath,@function
        .size           $__internal_6_$__cuda_sm20_sqrt_rn_f32_slowpath,($__internal_7_$__cuda_sm3x_div_rn_noftz_f32_slowpath - $__internal_6_$__cuda_sm20_sqrt_rn_f32_slowpath)
$__internal_6_$__cuda_sm20_sqrt_rn_f32_slowpath:
[----:B------:R-:W-:-:S13]  /*0b30*/  LOP3.LUT P0, RZ, R3, 0x7fffffff, RZ, 0xc0, !PT ;  /* 0x7fffffff03ff7812 */ /* 0x000fda000780c0ff */
[----:B------:R-:W-:Y:S01]  /*0b40*/  @!P0 IMAD.MOV.U32 R2, RZ, RZ, R3 ;  /* 0x000000ffff028224 */ /* 0x000fe200078e0003 */
[----:B------:R-:W-:Y:S06]  /*0b50*/  @!P0 BRA `(.L_x_136) ;  /* 0x0000000000448947 */ /* 0x000fec0003800000 */
[----:B------:R-:W-:Y:S01]  /*0b60*/  FSETP.GEU.FTZ.AND P0, PT, R3, RZ, PT ;  /* 0x000000ff0300720b */ /* 0x000fe20003f1e000 */
[----:B------:R-:W-:-:S12]  /*0b70*/  IMAD.MOV.U32 R0, RZ, RZ, R3 ;  /* 0x000000ffff007224 */ /* 0x000fd800078e0003 */
[----:B------:R-:W-:Y:S01]  /*0b80*/  @!P0 IMAD.MOV.U32 R2, RZ, RZ, 0x7fffffff ;  /* 0x7fffffffff028424 */ /* 0x000fe200078e00ff */
[----:B------:R-:W-:Y:S06]  /*0b90*/  @!P0 BRA `(.L_x_136) ;  /* 0x0000000000348947 */ /* 0x000fec0003800000 */
[----:B------:R-:W-:-:S13]  /*0ba0*/  FSETP.GTU.FTZ.AND P0, PT, |R0|, +INF , PT ;  /* 0x7f8000000000780b */ /* 0x000fda0003f1c200 */
[----:B------:R-:W-:Y:S01]  /*0bb0*/  @P0 FADD.FTZ R2, R0, 1 ;  /* 0x3f80000000020421 */ /* 0x000fe20000010000 */
[----:B------:R-:W-:Y:S06]  /*0bc0*/  @P0 BRA `(.L_x_136) ;  /* 0x0000000000280947 */ /* 0x000fec0003800000 */
[----:B------:R-:W-:-:S13]  /*0bd0*/  FSETP.NEU.FTZ.AND P0, PT, |R0|, +INF , PT ;  /* 0x7f8000000000780b */ /* 0x000fda0003f1d200 */
[----:B------:R-:W-:-:S04]  /*0be0*/  @P0 FFMA R3, R0, 1.84467440737095516160e+19, RZ ;  /* 0x5f80000000030823 */ /* 0x000fc800000000ff */
[----:B------:R-:W0:Y:S02]  /*0bf0*/  @P0 MUFU.RSQ R2, R3 ;  /* 0x0000000300020308 */ /* 0x000e240000001400 */
[----:B0-----:R-:W-:Y:S01]  /*0c00*/  @P0 FMUL.FTZ R6, R3, R2 ;  /* 0x0000000203060220 */ /* 0x001fe20000410000 */
[----:B------:R-:W-:Y:S01]  /*0c10*/  @P0 FMUL.FTZ R7, R2, 0.5 ;  /* 0x3f00000002070820 */ /* 0x000fe20000410000 */
[----:B------:R-:W-:Y:S02]  /*0c20*/  @!P0 MOV R2, R0 ;  /* 0x0000000000028202 */ /* 0x000fe40000000f00 */
[----:B------:R-:W-:-:S04]  /*0c30*/  @P0 FADD.FTZ R5, -R6, -RZ ;  /* 0x800000ff06050221 */ /* 0x000fc80000010100 */
[----:B------:R-:W-:-:S04]  /*0c40*/  @P0 FFMA R5, R6, R5, R3 ;  /* 0x0000000506050223 */ /* 0x000fc80000000003 */
[----:B------:R-:W-:-:S04]  /*0c50*/  @P0 FFMA R5, R5, R7, R6 ;  /* 0x0000000705050223 */ /* 0x000fc80000000006 */
[----:B------:R-:W-:-:S07]  /*0c60*/  @P0 FMUL.FTZ R2, R5, 2.3283064365386962891e-10 ;  /* 0x2f80000005020820 */ /* 0x000fce0000410000 */
.L_x_136:
[----:B------:R-:W-:Y:S02]  /*0c70*/  IMAD.MOV.U32 R0, RZ, RZ, R2 ;  /* 0x000000ffff007224 */ /* 0x000fe400078e0002 */
[----:B------:R-:W-:Y:S02]  /*0c80*/  IMAD.MOV.U32 R2, RZ, RZ, R8 ;  /* 0x000000ffff027224 */ /* 0x000fe400078e0008 */
[----:B------:R-:W-:-:S04]  /*0c90*/  IMAD.MOV.U32 R3, RZ, RZ, 0x0 ;  /* 0x00000000ff037424 */ /* 0x000fc800078e00ff */
[----:B------:R-:W-:Y:S05]  /*0ca0*/  RET.REL.NODEC R2 `(_Z14rmsnorm_kernelPfPKfS1_i) ;  /* 0xfffffff002d47950 */ /* 0x000fea0003c3ffff */
        .weak           $__internal_7_$__cuda_sm3x_div_rn_noftz_f32_slowpath
        .type           $__internal_7_$__cuda_sm3x_div_rn_noftz_f32_slowpath,@function
        .size           $__internal_7_$__cuda_sm3x_div_rn_noftz_f32_slowpath,(.L_x_156 - $__internal_7_$__cuda_sm3x_div_rn_noftz_f32_slowpath)
$__internal_7_$__cuda_sm3x_div_rn_noftz_f32_slowpath:
[----:B------:R-:W-:Y:S01]  /*0cb0*/  SHF.R.U32.HI R6, RZ, 0x17, R5 ;  /* 0x00000017ff067819 */ /* 0x000fe20000011605 */
[----:B------:R-:W-:Y:S01]  /*0cc0*/  BSSY.RECONVERGENT B2, `(.L_x_137) ;  /* 0x0000064000027945 */ /* 0x000fe20003800200 */
[--C-:B------:R-:W-:Y:S01]  /*0cd0*/  SHF.R.U32.HI R3, RZ, 0x17, R0.reuse ;  /* 0x00000017ff037819 */ /* 0x100fe20000011600 */
[----:B------:R-:W-:Y:S01]  /*0ce0*/  IMAD.MOV.U32 R7, RZ, RZ, R0 ;  /* 0x000000ffff077224 */ /* 0x000fe200078e0000 */
        /* <DEDUP_REMOVED lines=9> */
[----:B------:R-:W-:Y:S02]  /*0d80*/  FSETP.GTU.FTZ.AND P1, PT, |R5|, +INF , PT ;  /* 0x7f8000000500780b */ /* 0x000fe40003f3c200 */
[----:B------:R-:W-:Y:S02]  /*0d90*/  MOV R3, R5 ;  /* 0x0000000500037202 */ /* 0x000fe40000000f00 */
        /* <DEDUP_REMOVED lines=21> */
.L_x_138:
[----:B------:R-:W-:Y:S01]  /*0ef0*/  LEA R0, R6, 0xc0800000, 0x17 ;  /* 0xc080000006007811 */ /* 0x000fe200078eb8ff */
[----:B------:R-:W-:Y:S01]  /*0f00*/  VIADD R3, R10, 0xffffff81 ;  /* 0xffffff810a037836 */ /* 0x000fe20000000000 */
[----:B------:R-:W-:Y:S02]  /*0f10*/  BSSY.RECONVERGENT B3, `(.L_x_143) ;  /* 0x0000035000037945 */ /* 0x000fe40003800200 */
[----:B------:R-:W-:Y:S01]  /*0f20*/  IADD3 R5, PT, PT, -R0, R5, RZ ;  /* 0x0000000500057210 */ /* 0x000fe20007ffe1ff */
[----:B------:R-:W-:-:S03]  /*0f30*/  IMAD R0, R3, -0x800000, R7 ;  /* 0xff80000003007824 */ /* 0x000fc600078e0207 */
[----:B------:R0:W1:Y:S01]  /*0f40*/  MUFU.RCP R9, R5 ;  /* 0x0000000500097308 */ /* 0x0000620000001000 */
[----:B------:R-:W-:Y:S01]  /*0f50*/  FADD.FTZ R11, -R5, -RZ ;  /* 0x800000ff050b7221 */ /* 0x000fe20000010100 */
[----:B0-----:R-:W-:-:S05]  /*0f60*/  IADD3 R5, PT, PT, R3, 0x7f, -R6 ;  /* 0x0000007f03057810 */ /* 0x001fca0007ffe806 */
[----:B------:R-:W-:Y:S02]  /*0f70*/  IMAD.IADD R5, R5, 0x1, R8 ;  /* 0x0000000105057824 */ /* 0x000fe400078e0208 */
[----:B-1----:R-:W-:-:S04]  /*0f80*/  FFMA R10, R9, R11, 1 ;  /* 0x3f800000090a7423 */ /* 0x002fc8000000000b */
[----:B------:R-:W-:-:S04]  /*0f90*/  FFMA R12, R9, R10, R9 ;  /* 0x0000000a090c7223 */ /* 0x000fc80000000009 */
[----:B------:R-:W-:-:S04]  /*0fa0*/  FFMA R7, R0, R12, RZ ;  /* 0x0000000c00077223 */ /* 0x000fc800000000ff */
[----:B------:R-:W-:-:S04]  /*0fb0*/  FFMA R10, R11, R7, R0 ;  /* 0x000000070b0a7223 */ /* 0x000fc80000000000 */
[----:B------:R-:W-:-:S04]  /*0fc0*/  FFMA R7, R12, R10, R7 ;  /* 0x0000000a0c077223 */ /* 0x000fc80000000007 */
[----:B------:R-:W-:-:S04]  /*0fd0*/  FFMA R10, R11, R7, R0 ;  /* 0x000000070b0a7223 */ /* 0x000fc80000000000 */
[----:B------:R-:W-:-:S05]  /*0fe0*/  FFMA R0, R12, R10, R7 ;  /* 0x0000000a0c007223 */ /* 0x000fca0000000007 */
[----:B------:R-:W-:-:S04]  /*0ff0*/  SHF.R.U32.HI R3, RZ, 0x17, R0 ;  /* 0x00000017ff037819 */ /* 0x000fc80000011600 */
[----:B------:R-:W-:-:S05]  /*1000*/  LOP3.LUT R3, R3, 0xff, RZ, 0xc0, !PT ;  /* 0x000000ff03037812 */ /* 0x000fca00078ec0ff */
[----:B------:R-:W-:-:S05]  /*1010*/  IMAD.IADD R9, R3, 0x1, R5 ;  /* 0x0000000103097824 */ /* 0x000fca00078e0205 */
[----:B------:R-:W-:-:S04]  /*1020*/  IADD3 R3, PT, PT, R9, -0x1, RZ ;  /* 0xffffffff09037810 */ /* 0x000fc80007ffe0ff */
        /* <DEDUP_REMOVED lines=11> */
[CCC-:B------:R-:W-:Y:S01]  /*10e0*/  FFMA.RM R6, R12.reuse, R10.reuse, R7.reuse ;  /* 0x0000000a0c067223 */ /* 0x1c0fe20000004007 */
[----:B------:R-:W-:Y:S02]  /*10f0*/  ISETP.NE.AND P2, PT, R9, RZ, PT ;  /* 0x000000ff0900720c */ /* 0x000fe40003f45270 */
[----:B------:R-:W-:Y:S01]  /*1100*/  LOP3.LUT R5, R3, 0x7fffff, RZ, 0xc0, !PT ;  /* 0x007fffff03057812 */ /* 0x000fe200078ec0ff */
[----:B------:R-:W-:Y:S01]  /*1110*/  FFMA.RP R3, R12, R10, R7 ;  /* 0x0000000a0c037223 */ /* 0x000fe20000008007 */
[----:B------:R-:W-:Y:S01]  /*1120*/  IMAD.MOV R7, RZ, RZ, -R9 ;  /* 0x000000ffff077224 */ /* 0x000fe200078e0a09 */
[----:B------:R-:W-:Y:S02]  /*1130*/  ISETP.NE.AND P1, PT, R9, RZ, PT ;  /* 0x000000ff0900720c */ /* 0x000fe40003f25270 */
[----:B------:R-:W-:-:S02]  /*1140*/  LOP3.LUT R5, R5, 0x800000, RZ, 0xfc, !PT ;  /* 0x0080000005057812 */ /* 0x000fc400078efcff */
        /* <DEDUP_REMOVED lines=13> */
.L_x_145:
[----:B------:R-:W-:-:S04]  /*1220*/  LOP3.LUT R0, R0, 0x80000000, RZ, 0xc0, !PT ;  /* 0x8000000000007812 */ /* 0x000fc800078ec0ff */
[----:B------:R-:W-:Y:S01]  /*1230*/  LOP3.LUT R0, R0, 0x7f800000, RZ, 0xfc, !PT ;  /* 0x7f80000000007812 */ /* 0x000fe200078efcff */
[----:B------:R-:W-:Y:S06]  /*1240*/  BRA `(.L_x_146) ;  /* 0x0000000000047947 */ /* 0x000fec0003800000 */
.L_x_144:
[----:B------:R-:W-:-:S07]  /*1250*/  LEA R0, R5, R0, 0x17 ;  /* 0x0000000005007211 */ /* 0x000fce00078eb8ff */
.L_x_146:
[----:B------:R-:W-:Y:S05]  /*1260*/  BSYNC.RECONVERGENT B3 ;  /* 0x0000000000037941 */ /* 0x000fea0003800200 */
.L_x_143:
[----:B------:R-:W-:Y:S05]  /*1270*/  BRA `(.L_x_147) ;  /* 0x0000000000207947 */ /* 0x000fea0003800000 */
.L_x_142:
[----:B------:R-:W-:-:S04]  /*1280*/  LOP3.LUT R0, R5, 0x80000000, R7, 0x48, !PT ;  /* 0x8000000005007812 */ /* 0x000fc800078e4807 */
[----:B------:R-:W-:Y:S01]  /*1290*/  LOP3.LUT R0, R0, 0x7f800000, RZ, 0xfc, !PT ;  /* 0x7f80000000007812 */ /* 0x000fe200078efcff */
[----:B------:R-:W-:Y:S06]  /*12a0*/  BRA `(.L_x_147) ;  /* 0x0000000000147947 */ /* 0x000fec0003800000 */
.L_x_141:
[----:B------:R-:W-:Y:S01]  /*12b0*/  LOP3.LUT R0, R5, 0x80000000, R7, 0x48, !PT ;  /* 0x8000000005007812 */ /* 0x000fe200078e4807 */
[----:B------:R-:W-:Y:S06]  /*12c0*/  BRA `(.L_x_147) ;  /* 0x00000000000c7947 */ /* 0x000fec0003800000 */
.L_x_140:
[----:B------:R-:W0:Y:S01]  /*12d0*/  MUFU.RSQ R0, -QNAN ;  /* 0xffc0000000007908 */ /* 0x000e220000001400 */
[----:B------:R-:W-:Y:S05]  /*12e0*/  BRA `(.L_x_147) ;  /* 0x0000000000047947 */ /* 0x000fea0003800000 */
.L_x_139:
[----:B------:R-:W-:-:S07]  /*12f0*/  FADD.FTZ R0, R0, R3 ;  /* 0x0000000300007221 */ /* 0x000fce0000010000 */
.L_x_147:
[----:B------:R-:W-:Y:S05]  /*1300*/  BSYNC.RECONVERGENT B2 ;  /* 0x0000000000027941 */ /* 0x000fea0003800200 */
.L_x_137:
[----:B------:R-:W-:-:S04]  /*1310*/  IMAD.MOV.U32 R3, RZ, RZ, 0x0 ;  /* 0x00000000ff037424 */ /* 0x000fc800078e00ff */
[----:B0-----:R-:W-:Y:S05]  /*1320*/  RET.REL.NODEC R2 `(_Z14rmsnorm_kernelPfPKfS1_i) ;  /* 0xffffffec02347950 */ /* 0x001fea0003c3ffff */
.L_x_148:
        /* <DEDUP_REMOVED lines=13> */
.L_x_156:


//--------------------- .nv.global.init           --------------------------
	.section	.nv.global.init,"aw",@progbits
	.align	4
.nv.global.init:
	.type		__cudart_i2opi_f,@object
	.size		__cudart_i2opi_f,(.L_40 - __cudart_i2opi_f)
__cudart_i2opi_f:
        /*0000*/ 	.byte	0x41, 0x90, 0x43, 0x3c, 0x99, 0x95, 0x62, 0xdb, 0xc0, 0xdd, 0x34, 0xf5, 0xd1, 0x57, 0x27, 0xfc
        /*0010*/ 	.byte	0x29, 0x15, 0x44, 0x4e, 0x6e, 0x83, 0xf9, 0xa2
.L_40:


//--------------------- .nv.shared.reserved.0     --------------------------
	.section	.nv.shared.reserved.0,"aw",@nobits
	.weak		__nv_reservedSMEM_offset_0_alias
	.size		__nv_reservedSMEM_offset_0_alias, 0, 64
	.other		__nv_reservedSMEM_offset_0_alias,@"STO_CUDA_RESERVED_SHARED STV_DEFAULT"
__nv_reservedSMEM_offset_0_alias:
	.zero		0
	.zero		64


//--------------------- .nv.global                --------------------------
	.section	.nv.global,"aw",@nobits
.nv.global:
	.type		_ZN34_INTERNAL_c96f32af_4_k_cu_000cf5d96thrust24THRUST_300001_SM_1000_NS12placeholders2_5E,@object
	.size		_ZN34_INTERNAL_c96f32af_4_k_cu_000cf5d96thrust24THRUST_300001_SM_1000_NS12placeholders2_5E,(_ZN34_INTERNAL_c96f32af_4_k_cu_000cf5d94cuda3std3__45__cpo6cbeginE - _ZN34_INTERNAL_c96f32af_4_k_cu_000cf5d96thrust24THRUST_300001_SM_1000_NS12placeholders2_5E)
_ZN34_INTERNAL_c96f32af_4_k_cu_000cf5d96thrust24THRUST_300001_SM_1000_NS12placeholders2_5E:
	.zero		1
	.type		_ZN34_INTERNAL_c96f32af_4_k_cu_000cf5d94cuda3std3__45__cpo6cbeginE,@object
	.size		_ZN34_INTERNAL_c96f32af_4_k_cu_000cf5d94cuda3std3__45__cpo6cbeginE,(_ZN34_INTERNAL_c96f32af_4_k_cu_000cf5d94cuda3std6ranges3__45__cpo6cbeginE - _ZN34_INTERNAL_c96f32af_4_k_cu_000cf5d94cuda3std3__45__cpo6cbeginE)
_ZN34_INTERNAL_c96f32af_4_k_cu_000cf5d94cuda3std3__45__cpo6cbeginE:
	.zero		1
	.type		_ZN34_INTERNAL_c96f32af_4_k_cu_000cf5d94cuda3std6ranges3__45__cpo6cbeginE,@object
	.size		_ZN34_INTERNAL_c96f32af_4_k_cu_000cf5d94cuda3std6ranges3__45__cpo6cbeginE,(_ZN34_INTERNAL_c96f32af_4_k_cu_000cf5d94cuda3std3__48in_placeE - _ZN34_INTERNAL_c96f32af_4_k_cu_000cf5d94cuda3std6ranges3__45__cpo6cbeginE)
_ZN34_INTERNAL_c96f32af_4_k_cu_000cf5d94cuda3std6ranges3__45__cpo6cbeginE:
	.zero		1
	.type		_ZN34_INTERNAL_c96f32af_4_k_cu_000cf5d94cuda3std3__48in_placeE,@object
	.size		_ZN34_INTERNAL_c96f32af_4_k_cu_000cf5d94cuda3std3__48in_placeE,(_ZN34_INTERNAL_c96f32af_4_k_cu_000cf5d94cuda3std6ranges3__45__cpo4sizeE - _ZN34_INTERNAL_c96f32af_4_k_cu_000cf5d94cuda3std3__48in_placeE)
_ZN34_INTERNAL_c96f32af_4_k_cu_000cf5d94cuda3std3__48in_placeE:
	.zero		1
	.type		_ZN34_INTERNAL_c96f32af_4_k_cu_000cf5d94cuda3std6ranges3__45__cpo4sizeE,@object
	.size		_ZN34_INTERNAL_c96f32af_4_k_cu_000cf5d94cuda3std6ranges3__45__cpo4sizeE,(_ZN34_INTERNAL_c96f32af_4_k_cu_000cf5d96thrust24THRUST_300001_SM_1000_NS12placeholders2_9E - _ZN34_INTERNAL_c96f32af_4_k_cu_000cf5d94cuda3std6ranges3__45__cpo4sizeE)
_ZN34_INTERNAL_c96f32af_4_k_cu_000cf5d94cuda3std6ranges3__45__cpo4sizeE:
	.zero		1
	.type		_ZN34_INTERNAL_c96f32af_4_k_cu_000cf5d96thrust24THRUST_300001_SM_1000_NS12placeholders2_9E,@object
	.size		_ZN34_INTERNAL_c96f32af_4_k_cu_000cf5d96thrust24THRUST_300001_SM_1000_NS12placeholders2_9E,(_ZN34_INTERNAL_c96f32af_4_k_cu_000cf5d94cuda3std3__45__cpo7crbeginE - _ZN34_INTERNAL_c96f32af_4_k_cu_000cf5d96thrust24THRUST_300001_SM_1000_NS12placeholders2_9E)
_ZN34_INTERNAL_c96f32af_4_k_cu_000cf5d96thrust24THRUST_300001_SM_1000_NS12placeholders2_9E:
	.zero		1
	.type		_ZN34_INTERNAL_c96f32af_4_k_cu_000cf5d94cuda3std3__45__cpo7crbeginE,@object
	.size		_ZN34_INTERNAL_c96f32af_4_k_cu_000cf5d94cuda3std3__45__cpo7crbeginE,(_ZN34_INTERNAL_c96f32af_4_k_cu_000cf5d94cuda3std6ranges3__45__cpo4nextE - _ZN34_INTERNAL_c96f32af_4_k_cu_000cf5d94cuda3std3__45__cpo7crbeginE)
_ZN34_INTERNAL_c96f32af_4_k_cu_000cf5d94cuda3std3__45__cpo7crbeginE:
	.zero		1
	.type		_ZN34_INTERNAL_c96f32af_4_k_cu_000cf5d94cuda3std6ranges3__45__cpo4nextE,@object
	.size		_ZN34_INTERNAL_c96f32af_4_k_cu_000cf5d94cuda3std6ranges3__45__cpo4nextE,(_ZN34_INTERNAL_c96f32af_4_k_cu_000cf5d94cuda3std6ranges3__45__cpo4swapE - _ZN34_INTERNAL_c96f32af_4_k_cu_000cf5d94cuda3std6ranges3__45__cpo4nextE)
_ZN34_INTERNAL_c96f32af_4_k_cu_000cf5d94cuda3std6ranges3__45__cpo4nextE:
	.zero		1
	.type		_ZN34_INTERNAL_c96f32af_4_k_cu_000cf5d94cuda3std6ranges3__45__cpo4swapE,@object
	.size		_ZN34_INTERNAL_c96f32af_4_k_cu_000cf5d94cuda3std6ranges3__45__cpo4swapE,(_ZN34_INTERNAL_c96f32af_4_k_cu_000cf5d96thrust24THRUST_300001_SM_1000_NS12placeholders2_1E - _ZN34_INTERNAL_c96f32af_4_k_cu_000cf5d94cuda3std6ranges3__45__cpo4swapE)
_ZN34_INTERNAL_c96f32af_4_k_cu_000cf5d94cuda3std6ranges3__45__cpo4swapE:
	.zero		1
	.type		_ZN34_INTERNAL_c96f32af_4_k_cu_000cf5d96thrust24THRUST_300001_SM_1000_NS12placeholders2_1E,@object
	.size		_ZN34_INTERNAL_c96f32af_4_k_cu_000cf5d96thrust24THRUST_300001_SM_1000_NS12placeholders2_1E,(_ZN34_INTERNAL_c96f32af_4_k_cu_000cf5d96thrust24THRUST_300001_SM_1000_NS12placeholders2_3E - _ZN34_INTERNAL_c96f32af_4_k_cu_000cf5d96thrust24THRUST_300001_SM_1000_NS12placeholders2_1E)
_ZN34_INTERNAL_c96f32af_4_k_cu_000cf5d96thrust24THRUST_300001_SM_1000_NS12placeholders2_1E:
	.zero		1
	.type		_ZN34_INTERNAL_c96f32af_4_k_cu_000cf5d96thrust24THRUST_300001_SM_1000_NS12placeholders2_3E,@object
	.size		_ZN34_INTERNAL_c96f32af_4_k_cu_000cf5d96thrust24THRUST_300001_SM_1000_NS12placeholders2_3E,(_ZN34_INTERNAL_c96f32af_4_k_cu_000cf5d94cuda3std3__45__cpo5beginE - _ZN34_INTERNAL_c96f32af_4_k_cu_000cf5d96thrust24THRUST_300001_SM_1000_NS12placeholders2_3E)
_ZN34_INTERNAL_c96f32af_4_k_cu_000cf5d96thrust24THRUST_300001_SM_1000_NS12placeholders2_3E:
	.zero		1
	.type		_ZN34_INTERNAL_c96f32af_4_k_cu_000cf5d94cuda3std3__45__cpo5beginE,@object
	.size		_ZN34_INTERNAL_c96f32af_4_k_cu_000cf5d94cuda3std3__45__cpo5beginE,(_ZN34_INTERNAL_c96f32af_4_k_cu_000cf5d94cuda3std6ranges3__45__cpo5beginE - _ZN34_INTERNAL_c96f32af_4_k_cu_000cf5d94cuda3std3__45__cpo5beginE)
_ZN34_INTERNAL_c96f32af_4_k_cu_000cf5d94cuda3std3__45__cpo5beginE:
	.zero		1
	.type		_ZN34_INTERNAL_c96f32af_4_k_cu_000cf5d94cuda3std6ranges3__45__cpo5beginE,@object
	.size		_ZN34_INTERNAL_c96f32af_4_k_cu_000cf5d94cuda3std6ranges3__45__cpo5beginE,(_ZN34_INTERNAL_c96f32af_4_k_cu_000cf5d94cuda3std3__436_GLOBAL__N__c96f32af_4_k_cu_000cf5d96ignoreE - _ZN34_INTERNAL_c96f32af_4_k_cu_000cf5d94cuda3std6ranges3__45__cpo5beginE)
_ZN34_INTERNAL_c96f32af_4_k_cu_000cf5d94cuda3std6ranges3__45__cpo5beginE:
	.zero		1
	.type		_ZN34_INTERNAL_c96f32af_4_k_cu_000cf5d94cuda3std3__436_GLOBAL__N__c96f32af_4_k_cu_000cf5d96ignoreE,@object
	.size		_ZN34_INTERNAL_c96f32af_4_k_cu_000cf5d94cuda3std3__436_GLOBAL__N__c96f32af_4_k_cu_000cf5d96ignoreE,(_ZN34_INTERNAL_c96f32af_4_k_cu_000cf5d94cuda3std6ranges3__45__cpo4dataE - _ZN34_INTERNAL_c96f32af_4_k_cu_000cf5d94cuda3std3__436_GLOBAL__N__c96f32af_4_k_cu_000cf5d96ignoreE)
_ZN34_INTERNAL_c96f32af_4_k_cu_000cf5d94cuda3std3__436_GLOBAL__N__c96f32af_4_k_cu_000cf5d96ignoreE:
	.zero		1
	.type		_ZN34_INTERNAL_c96f32af_4_k_cu_000cf5d94cuda3std6ranges3__45__cpo4dataE,@object
	.size		_ZN34_INTERNAL_c96f32af_4_k_cu_000cf5d94cuda3std6ranges3__45__cpo4dataE,(_ZN34_INTERNAL_c96f32af_4_k_cu_000cf5d96thrust24THRUST_300001_SM_1000_NS12placeholders2_7E - _ZN34_INTERNAL_c96f32af_4_k_cu_000cf5d94cuda3std6ranges3__45__cpo4dataE)
_ZN34_INTERNAL_c96f32af_4_k_cu_000cf5d94cuda3std6ranges3__45__cpo4dataE:
	.zero		1
	.type		_ZN34_INTERNAL_c96f32af_4_k_cu_000cf5d96thrust24THRUST_300001_SM_1000_NS12placeholders2_7E,@object
	.size		_ZN34_INTERNAL_c96f32af_4_k_cu_000cf5d96thrust24THRUST_300001_SM_1000_NS12placeholders2_7E,(_ZN34_INTERNAL_c96f32af_4_k_cu_000cf5d94cuda3std3__45__cpo6rbeginE - _ZN34_INTERNAL_c96f32af_4_k_cu_000cf5d96thrust24THRUST_300001_SM_1000_NS12placeholders2_7E)
_ZN34_INTERNAL_c96f32af_4_k_cu_000cf5d96thrust24THRUST_300001_SM_1000_NS12placeholders2_7E:
	.zero		1
	.type		_ZN34_INTERNAL_c96f32af_4_k_cu_000cf5d94cuda3std3__45__cpo6rbeginE,@object
	.size		_ZN34_INTERNAL_c96f32af_4_k_cu_000cf5d94cuda3std3__45__cpo6rbeginE,(_ZN34_INTERNAL_c96f32af_4_k_cu_000cf5d94cuda3std6ranges3__45__cpo7advanceE - _ZN34_INTERNAL_c96f32af_4_k_cu_000cf5d94cuda3std3__45__cpo6rbeginE)
_ZN34_INTERNAL_c96f32af_4_k_cu_000cf5d94cuda3std3__45__cpo6rbeginE:
	.zero		1
	.type		_ZN34_INTERNAL_c96f32af_4_k_cu_000cf5d94cuda3std6ranges3__45__cpo7advanceE,@object
	.size		_ZN34_INTERNAL_c96f32af_4_k_cu_000cf5d94cuda3std6ranges3__45__cpo7advanceE,(_ZN34_INTERNAL_c96f32af_4_k_cu_000cf5d94cuda3std3__47nulloptE - _ZN34_INTERNAL_c96f32af_4_k_cu_000cf5d94cuda3std6ranges3__45__cpo7advanceE)
_ZN34_INTERNAL_c96f32af_4_k_cu_000cf5d94cuda3std6ranges3__45__cpo7advanceE:
	.zero		1
	.type		_ZN34_INTERNAL_c96f32af_4_k_cu_000cf5d94cuda3std3__47nulloptE,@object
	.size		_ZN34_INTERNAL_c96f32af_4_k_cu_000cf5d94cuda3std3__47nulloptE,(_ZN34_INTERNAL_c96f32af_4_k_cu_000cf5d94cuda3std6ranges3__45__cpo8distanceE - _ZN34_INTERNAL_c96f32af_4_k_cu_000cf5d94cuda3std3__47nulloptE)
_ZN34_INTERNAL_c96f32af_4_k_cu_000cf5d94cuda3std3__47nulloptE:
	.zero		1
	.type		_ZN34_INTERNAL_c96f32af_4_k_cu_000cf5d94cuda3std6ranges3__45__cpo8distanceE,@object
	.size		_ZN34_INTERNAL_c96f32af_4_k_cu_000cf5d94cuda3std6ranges3__45__cpo8distanceE,(_ZN34_INTERNAL_c96f32af_4_k_cu_000cf5d96thrust24THRUST_300001_SM_1000_NS12placeholders2_6E - _ZN34_INTERNAL_c96f32af_4_k_cu_000cf5d94cuda3std6ranges3__45__cpo8distanceE)
_ZN34_INTERNAL_c96f32af_4_k_cu_000cf5d94cuda3std6ranges3__45__cpo8distanceE:
	.zero		1
	.type		_ZN34_INTERNAL_c96f32af_4_k_cu_000cf5d96thrust24THRUST_300001_SM_1000_NS12placeholders2_6E,@object
	.size		_ZN34_INTERNAL_c96f32af_4_k_cu_000cf5d96thrust24THRUST_300001_SM_1000_NS12placeholders2_6E,(_ZN34_INTERNAL_c96f32af_4_k_cu_000cf5d94cuda3std3__45__cpo4cendE - _ZN34_INTERNAL_c96f32af_4_k_cu_000cf5d96thrust24THRUST_300001_SM_1000_NS12placeholders2_6E)
_ZN34_INTERNAL_c96f32af_4_k_cu_000cf5d96thrust24THRUST_300001_SM_1000_NS12placeholders2_6E:
	.zero		1
	.type		_ZN34_INTERNAL_c96f32af_4_k_cu_000cf5d94cuda3std3__45__cpo4cendE,@object
	.size		_ZN34_INTERNAL_c96f32af_4_k_cu_000cf5d94cuda3std3__45__cpo4cendE,(_ZN34_INTERNAL_c96f32af_4_k_cu_000cf5d94cuda3std6ranges3__45__cpo4cendE - _ZN34_INTERNAL_c96f32af_4_k_cu_000cf5d94cuda3std3__45__cpo4cendE)
_ZN34_INTERNAL_c96f32af_4_k_cu_000cf5d94cuda3std3__45__cpo4cendE:
	.zero		1
	.type		_ZN34_INTERNAL_c96f32af_4_k_cu_000cf5d94cuda3std6ranges3__45__cpo4cendE,@object
	.size		_ZN34_INTERNAL_c96f32af_4_k_cu_000cf5d94cuda3std6ranges3__45__cpo4cendE,(_ZN34_INTERNAL_c96f32af_4_k_cu_000cf5d94cuda3std3__420unreachable_sentinelE - _ZN34_INTERNAL_c96f32af_4_k_cu_000cf5d94cuda3std6ranges3__45__cpo4cendE)
_ZN34_INTERNAL_c96f32af_4_k_cu_000cf5d94cuda3std6ranges3__45__cpo4cendE:
	.zero		1
	.type		_ZN34_INTERNAL_c96f32af_4_k_cu_000cf5d94cuda3std3__420unreachable_sentinelE,@object
	.size		_ZN34_INTERNAL_c96f32af_4_k_cu_000cf5d94cuda3std3__420unreachable_sentinelE,(_ZN34_INTERNAL_c96f32af_4_k_cu_000cf5d94cuda3std6ranges3__45__cpo5ssizeE - _ZN34_INTERNAL_c96f32af_4_k_cu_000cf5d94cuda3std3__420unreachable_sentinelE)
_ZN34_INTERNAL_c96f32af_4_k_cu_000cf5d94cuda3std3__420unreachable_sentinelE:
	.zero		1
	.type		_ZN34_INTERNAL_c96f32af_4_k_cu_000cf5d94cuda3std6ranges3__45__cpo5ssizeE,@object
	.size		_ZN34_INTERNAL_c96f32af_4_k_cu_000cf5d94cuda3std6ranges3__45__cpo5ssizeE,(_ZN34_INTERNAL_c96f32af_4_k_cu_000cf5d96thrust24THRUST_300001_SM_1000_NS12placeholders3_10E - _ZN34_INTERNAL_c96f32af_4_k_cu_000cf5d94cuda3std6ranges3__45__cpo5ssizeE)
_ZN34_INTERNAL_c96f32af_4_k_cu_000cf5d94cuda3std6ranges3__45__cpo5ssizeE:
	.zero		1
	.type		_ZN34_INTERNAL_c96f32af_4_k_cu_000cf5d96thrust24THRUST_300001_SM_1000_NS12placeholders3_10E,@object
	.size		_ZN34_INTERNAL_c96f32af_4_k_cu_000cf5d96thrust24THRUST_300001_SM_1000_NS12placeholders3_10E,(_ZN34_INTERNAL_c96f32af_4_k_cu_000cf5d94cuda3std3__45__cpo5crendE - _ZN34_INTERNAL_c96f32af_4_k_cu_000cf5d96thrust24THRUST_300001_SM_1000_NS12placeholders3_10E)
_ZN34_INTERNAL_c96f32af_4_k_cu_000cf5d96thrust24THRUST_300001_SM_1000_NS12placeholders3_10E:
	.zero		1
	.type		_ZN34_INTERNAL_c96f32af_4_k_cu_000cf5d94cuda3std3__45__cpo5crendE,@object
	.size		_ZN34_INTERNAL_c96f32af_4_k_cu_000cf5d94cuda3std3__45__cpo5crendE,(_ZN34_INTERNAL_c96f32af_4_k_cu_000cf5d94cuda3std6ranges3__45__cpo4prevE - _ZN34_INTERNAL_c96f32af_4_k_cu_000cf5d94cuda3std3__45__cpo5crendE)
_ZN34_INTERNAL_c96f32af_4_k_cu_000cf5d94cuda3std3__45__cpo5crendE:
	.zero		1
	.type		_ZN34_INTERNAL_c96f32af_4_k_cu_000cf5d94cuda3std6ranges3__45__cpo4prevE,@object
	.size		_ZN34_INTERNAL_c96f32af_4_k_cu_000cf5d94cuda3std6ranges3__45__cpo4prevE,(_ZN34_INTERNAL_c96f32af_4_k_cu_000cf5d94cuda3std6ranges3__45__cpo9iter_moveE - _ZN34_INTERNAL_c96f32af_4_k_cu_000cf5d94cuda3std6ranges3__45__cpo4prevE)
_ZN34_INTERNAL_c96f32af_4_k_cu_000cf5d94cuda3std6ranges3__45__cpo4prevE:
	.zero		1
	.type		_ZN34_INTERNAL_c96f32af_4_k_cu_000cf5d94cuda3std6ranges3__45__cpo9iter_moveE,@object
	.size		_ZN34_INTERNAL_c96f32af_4_k_cu_000cf5d94cuda3std6ranges3__45__cpo9iter_moveE,(_ZN34_INTERNAL_c96f32af_4_k_cu_000cf5d96thrust24THRUST_300001_SM_1000_NS12placeholders2_2E - _ZN34_INTERNAL_c96f32af_4_k_cu_000cf5d94cuda3std6ranges3__45__cpo9iter_moveE)
_ZN34_INTERNAL_c96f32af_4_k_cu_000cf5d94cuda3std6ranges3__45__cpo9iter_moveE:
	.zero		1
	.type		_ZN34_INTERNAL_c96f32af_4_k_cu_000cf5d96thrust24THRUST_300001_SM_1000_NS12placeholders2_2E,@object
	.size		_ZN34_INTERNAL_c96f32af_4_k_cu_000cf5d96thrust24THRUST_300001_SM_1000_NS12placeholders2_2E,(_ZN34_INTERNAL_c96f32af_4_k_cu_000cf5d96thrust24THRUST_300001_SM_1000_NS12placeholders2_4E - _ZN34_INTERNAL_c96f32af_4_k_cu_000cf5d96thrust24THRUST_300001_SM_1000_NS12placeholders2_2E)
_ZN34_INTERNAL_c96f32af_4_k_cu_000cf5d96thrust24THRUST_300001_SM_1000_NS12placeholders2_2E:
	.zero		1
	.type		_ZN34_INTERNAL_c96f32af_4_k_cu_000cf5d96thrust24THRUST_300001_SM_1000_NS12placeholders2_4E,@object
	.size		_ZN34_INTERNAL_c96f32af_4_k_cu_000cf5d96thrust24THRUST_300001_SM_1000_NS12placeholders2_4E,(_ZN34_INTERNAL_c96f32af_4_k_cu_000cf5d94cuda3std3__45__cpo3endE - _ZN34_INTERNAL_c96f32af_4_k_cu_000cf5d96thrust24THRUST_300001_SM_1000_NS12placeholders2_4E)
_ZN34_INTERNAL_c96f32af_4_k_cu_000cf5d96thrust24THRUST_300001_SM_1000_NS12placeholders2_4E:
	.zero		1
	.type		_ZN34_INTERNAL_c96f32af_4_k_cu_000cf5d94cuda3std3__45__cpo3endE,@object
	.size		_ZN34_INTERNAL_c96f32af_4_k_cu_000cf5d94cuda3std3__45__cpo3endE,(_ZN34_INTERNAL_c96f32af_4_k_cu_000cf5d94cuda3std6ranges3__45__cpo3endE - _ZN34_INTERNAL_c96f32af_4_k_cu_000cf5d94cuda3std3__45__cpo3endE)
_ZN34_INTERNAL_c96f32af_4_k_cu_000cf5d94cuda3std3__45__cpo3endE:
	.zero		1
	.type		_ZN34_INTERNAL_c96f32af_4_k_cu_000cf5d94cuda3std6ranges3__45__cpo3endE,@object
	.size		_ZN34_INTERNAL_c96f32af_4_k_cu_000cf5d94cuda3std6ranges3__45__cpo3endE,(_ZN34_INTERNAL_c96f32af_4_k_cu_000cf5d94cuda3std3__419piecewise_constructE - _ZN34_INTERNAL_c96f32af_4_k_cu_000cf5d94cuda3std6ranges3__45__cpo3endE)
_ZN34_INTERNAL_c96f32af_4_k_cu_000cf5d94cuda3std6ranges3__45__cpo3endE:
	.zero		1
	.type		_ZN34_INTERNAL_c96f32af_4_k_cu_000cf5d94cuda3std3__419piecewise_constructE,@object
	.size		_ZN34_INTERNAL_c96f32af_4_k_cu_000cf5d94cuda3std3__419piecewise_constructE,(_ZN34_INTERNAL_c96f32af_4_k_cu_000cf5d94cuda3std6ranges3__45__cpo5cdataE - _ZN34_INTERNAL_c96f32af_4_k_cu_000cf5d94cuda3std3__419piecewise_constructE)
_ZN34_INTERNAL_c96f32af_4_k_cu_000cf5d94cuda3std3__419piecewise_constructE:
	.zero		1
	.type		_ZN34_INTERNAL_c96f32af_4_k_cu_000cf5d94cuda3std6ranges3__45__cpo5cdataE,@object
	.size		_ZN34_INTERNAL_c96f32af_4_k_cu_000cf5d94cuda3std6ranges3__45__cpo5cdataE,(_ZN34_INTERNAL_c96f32af_4_k_cu_000cf5d96thrust24THRUST_300001_SM_1000_NS12placeholders2_8E - _ZN34_INTERNAL_c96f32af_4_k_cu_000cf5d94cuda3std6ranges3__45__cpo5cdataE)
_ZN34_INTERNAL_c96f32af_4_k_cu_000cf5d94cuda3std6ranges3__45__cpo5cdataE:
	.zero		1
	.type		_ZN34_INTERNAL_c96f32af_4_k_cu_000cf5d96thrust24THRUST_300001_SM_1000_NS12placeholders2_8E,@object
	.size		_ZN34_INTERNAL_c96f32af_4_k_cu_000cf5d96thrust24THRUST_300001_SM_1000_NS12placeholders2_8E,(_ZN34_INTERNAL_c96f32af_4_k_cu_000cf5d94cuda3std3__45__cpo4rendE - _ZN34_INTERNAL_c96f32af_4_k_cu_000cf5d96thrust24THRUST_300001_SM_1000_NS12placeholders2_8E)
_ZN34_INTERNAL_c96f32af_4_k_cu_000cf5d96thrust24THRUST_300001_SM_1000_NS12placeholders2_8E:
	.zero		1
	.type		_ZN34_INTERNAL_c96f32af_4_k_cu_000cf5d94cuda3std3__45__cpo4rendE,@object
	.size		_ZN34_INTERNAL_c96f32af_4_k_cu_000cf5d94cuda3std3__45__cpo4rendE,(_ZN34_INTERNAL_c96f32af_4_k_cu_000cf5d94cuda3std6ranges3__45__cpo9iter_swapE - _ZN34_INTERNAL_c96f32af_4_k_cu_000cf5d94cuda3std3__45__cpo4rendE)
_ZN34_INTERNAL_c96f32af_4_k_cu_000cf5d94cuda3std3__45__cpo4rendE:
	.zero		1
	.type		_ZN34_INTERNAL_c96f32af_4_k_cu_000cf5d94cuda3std6ranges3__45__cpo9iter_swapE,@object
	.size		_ZN34_INTERNAL_c96f32af_4_k_cu_000cf5d94cuda3std6ranges3__45__cpo9iter_swapE,(_ZN34_INTERNAL_c96f32af_4_k_cu_000cf5d94cuda3std3__48unexpectE - _ZN34_INTERNAL_c96f32af_4_k_cu_000cf5d94cuda3std6ranges3__45__cpo9iter_swapE)
_ZN34_INTERNAL_c96f32af_4_k_cu_000cf5d94cuda3std6ranges3__45__cpo9iter_swapE:
	.zero		1
	.type		_ZN34_INTERNAL_c96f32af_4_k_cu_000cf5d94cuda3std3__48unexpectE,@object
	.size		_ZN34_INTERNAL_c96f32af_4_k_cu_000cf5d94cuda3std3__48unexpectE,(_ZN34_INTERNAL_c96f32af_4_k_cu_000cf5d96thrust24THRUST_300001_SM_1000_NS6system6detail10sequential3seqE - _ZN34_INTERNAL_c96f32af_4_k_cu_000cf5d94cuda3std3__48unexpectE)
_ZN34_INTERNAL_c96f32af_4_k_cu_000cf5d94cuda3std3__48unexpectE:
	.zero		1
	.type		_ZN34_INTERNAL_c96f32af_4_k_cu_000cf5d96thrust24THRUST_300001_SM_1000_NS6system6detail10sequential3seqE,@object
	.size		_ZN34_INTERNAL_c96f32af_4_k_cu_000cf5d96thrust24THRUST_300001_SM_1000_NS6system6detail10sequential3seqE,(.L_29 - _ZN34_INTERNAL_c96f32af_4_k_cu_000cf5d96thrust24THRUST_300001_SM_1000_NS6system6detail10sequential3seqE)
_ZN34_INTERNAL_c96f32af_4_k_cu_000cf5d96thrust24THRUST_300001_SM_1000_NS6system6detail10sequential3seqE:
	.zero		1
.L_29:


//--------------------- .nv.shared._Z21multihead_attn_kerneliiPKfPfS1_S0_S0_iiii --------------------------
	.section	.nv.shared._Z21multihead_attn_kerneliiPKfPfS1_S0_S0_iiii,"aw",@nobits
	.sectionflags	@""
	.align	4
.nv.shared._Z21multihead_attn_kerneliiPKfPfS1_S0_S0_iiii:
	.zero		1072


//--------------------- .nv.shared._Z14rmsnorm_kernelPfPKfS1_i --------------------------
	.section	.nv.shared._Z14rmsnorm_kernelPfPKfS1_i,"aw",@nobits
	.sectionflags	@""
	.align	4
.nv.shared._Z14rmsnorm_kernelPfPKfS1_i:
	.zero		1072


//--------------------- .nv.constant0._ZN3cub18CUB_300001_SM_10006detail11EmptyKernelIvEEvv --------------------------
	.section	.nv.constant0._ZN3cub18CUB_300001_SM_10006detail11EmptyKernelIvEEvv,"a",@progbits
	.sectionflags	@""
	.align	4
.nv.constant0._ZN3cub18CUB_300001_SM_10006detail11EmptyKernelIvEEvv:
	.zero		896


//--------------------- .nv.constant0._Z12accum_kernelPfPKfi --------------------------
	.section	.nv.constant0._Z12accum_kernelPfPKfi,"a",@progbits
	.sectionflags	@""
	.align	4
.nv.constant0._Z12accum_kernelPfPKfi:
	.zero		916


//--------------------- .nv.constant0._Z15silu_mul_kernelPfPKfi --------------------------
	.section	.nv.constant0._Z15silu_mul_kernelPfPKfi,"a",@progbits
	.sectionflags	@""
	.align	4
.nv.constant0._Z15silu_mul_kernelPfPKfi:
	.zero		916


//--------------------- .nv.constant0._Z21multihead_attn_kerneliiPKfPfS1_S0_S0_iiii --------------------------
	.section	.nv.constant0._Z21multihead_attn_kerneliiPKfPfS1_S0_S0_iiii,"a",@progbits
	.sectionflags	@""
	.align	4
.nv.constant0._Z21multihead_attn_kerneliiPKfPfS1_S0_S0_iiii:
	.zero		960


//--------------------- .nv.constant0._Z20rope_rotation_kerneliPfS_ii --------------------------
	.section	.nv.constant0._Z20rope_rotation_kerneliPfS_ii,"a",@progbits
	.sectionflags	@""
	.align	4
.nv.constant0._Z20rope_rotation_kerneliPfS_ii:
	.zero		928


//--------------------- .nv.constant0._Z14rmsnorm_kernelPfPKfS1_i --------------------------
	.section	.nv.constant0._Z14rmsnorm_kernelPfPKfS1_i,"a",@progbits
	.sectionflags	@""
	.align	4
.nv.constant0._Z14rmsnorm_kernelPfPKfS1_i:
	.zero		924


//--------------------- SYMBOLS --------------------------

	.type		.nv.reservedSmem.offset0,@object
	.size		.nv.reservedSmem.offset0,0x4
	.type		.nv.reservedSmem.cap,@object
	.size		.nv.reservedSmem.cap,0x4
